// auto-generated by cutlass_sweep.gemm — config: {"arch": "sm_90", "cluster_m": 2, "cluster_n": 1, "dtype": "e5m2", "stages": 3, "tile_k": 32, "tile_m": 256, "tile_n": 64}
#include "cutlass/cutlass.h"
#include "cutlass/gemm/collective/collective_builder.hpp"
#include "cutlass/gemm/device/gemm_universal_adapter.h"
#include "cutlass/gemm/kernel/gemm_universal.hpp"
#include "cutlass/epilogue/collective/collective_builder.hpp"

using ElemA = cutlass::float_e5m2_t;
using ElemB = cutlass::float_e5m2_t;
using ElemCD = cutlass::float_e5m2_t;
using Acc  = float;
using TileShape    = cute::Shape<cute::_256, cute::_64, cute::_32>;
using ClusterShape = cute::Shape<cute::_2, cute::_1, cute::_1>;

using CollectiveEpilogue = typename cutlass::epilogue::collective::CollectiveBuilder<
    cutlass::arch::Sm90, cutlass::arch::OpClassTensorOp,
    TileShape, ClusterShape,
    cutlass::epilogue::collective::EpilogueTileAuto,
    Acc, Acc,
    ElemCD, cutlass::layout::RowMajor, 128 / cutlass::sizeof_bits<ElemCD>::value,
    ElemCD, cutlass::layout::RowMajor, 128 / cutlass::sizeof_bits<ElemCD>::value,
    cutlass::epilogue::collective::EpilogueScheduleAuto
  >::CollectiveOp;

using CollectiveMainloop = typename cutlass::gemm::collective::CollectiveBuilder<
    cutlass::arch::Sm90, cutlass::arch::OpClassTensorOp,
    ElemA, cutlass::layout::RowMajor, 128 / cutlass::sizeof_bits<ElemA>::value,
    ElemB, cutlass::layout::ColumnMajor, 128 / cutlass::sizeof_bits<ElemB>::value,
    Acc,
    TileShape, ClusterShape,
    cutlass::gemm::collective::StageCount<3>,
    cutlass::gemm::collective::KernelScheduleAuto
  >::CollectiveOp;

using GemmKernel = cutlass::gemm::kernel::GemmUniversal<
    cute::Shape<int,int,int,int>,
    CollectiveMainloop,
    CollectiveEpilogue
>;
using Gemm = cutlass::gemm::device::GemmUniversalAdapter<GemmKernel>;

// Force the device kernel symbol into the cubin without needing a host main.
auto* _anchor = &cutlass::device_kernel<GemmKernel>;


// ===== COMPILED SASS (sm_90a) =====

	.target	sm_90a

	.elftype	@"ET_EXEC"


//--------------------- .note.nv.tkinfo           --------------------------
	.section	.note.nv.tkinfo,"",@"SHT_NOTE"
	.sectionflags	@"SHF_NOTE_NV_TKINFO"
	.tkinfo
        /*0018*/ 	.word	0x00000002
        /*0030*/ 	.string	""
        /*0030*/ 	.string	"ptxas"
        /*0030*/ 	.string	"Cuda compilation tools, release 13.0, V13.0.88"
        /*0030*/ 	.string	"Build cuda_13.0.r13.0/compiler.36424714_0"
        /*0030*/ 	.string	"-arch sm_90a -m 64 "



//--------------------- .note.nv.cuinfo           --------------------------
	.section	.note.nv.cuinfo,"",@"SHT_NOTE"
	.sectionflags	@"SHF_NOTE_NV_CUINFO"
        /*0018*/ 	.short	0x0002
        /*001a*/ 	.short	0x005a
        /*001c*/ 	.short	0x0082
	.zero		2


//--------------------- .nv.info                  --------------------------
	.section	.nv.info,"",@"SHT_CUDA_INFO"
	.align	4


	//----- nvinfo : EIATTR_REGCOUNT
	.align		4
        /*0000*/ 	.byte	0x04, 0x2f
        /*0002*/ 	.short	(.L_12 - .L_11)
	.align		4
.L_11:
        /*0004*/ 	.word	index@(_ZN7cutlass13device_kernelINS_4gemm6kernel13GemmUniversalIN4cute5tupleIJiiiiEEENS1_10collective13CollectiveMmaINS1_37MainloopSm90TmaGmmaWarpSpecializedFP8ILi3ENS5_IJNS4_1CILi2EEENSA_ILi1EEESC_EEENS1_35KernelTmaWarpSpecializedCooperativeEEENS5_IJNSA_ILi256EEENSA_ILi64EEENSA_ILi32EEEEEENS_12float_e5m2_tENS5_IJlSC_lEEESK_SL_NS4_8TiledMMAINS4_8MMA_AtomIJNS4_4SM904GMMA30MMA_64x64x32_F32E5M2E5M2_SS_TNILNSP_7ScaleInE1ELSR_1EEEEEENS4_6LayoutISD_NS5_IJSC_NSA_ILi0EEESV_EEEEENS5_IJNS4_10UnderscoreESY_SY_EEEEENS4_13SM90_TMA_LOADENS4_14ComposedLayoutINS4_7SwizzleILi1ELi4ELi3EEENS4_18smem_ptr_flag_bitsILi8EEENSU_INS5_IJNSA_ILi8EEESI_EEENS5_IJSI_SC_EEEEEEEvNS4_8identityENS4_23SM90_TMA_LOAD_MULTICASTES1B_vS1C_EENS_8epilogue10collective6detail29Sm90TmaWarpSpecializedAdapterINS1G_15DefaultEpilogueISK_SL_SL_NS1F_6thread17LinearCombinationISK_Li1EffLNS1K_9ScaleType4KindE0ELNS_15FloatRoundStyleE2ESK_EENS1_15EpilogueDefaultEEEEEvvEEEEvNT_6ParamsE)
        /*0008*/ 	.word	0x000000a8


	//----- nvinfo : EIATTR_FRAME_SIZE
	.align		4
.L_12:
        /*000c*/ 	.byte	0x04, 0x11
        /*000e*/ 	.short	(.L_14 - .L_13)
	.align		4
.L_13:
        /*0010*/ 	.word	index@(_ZN7cutlass13device_kernelINS_4gemm6kernel13GemmUniversalIN4cute5tupleIJiiiiEEENS1_10collective13CollectiveMmaINS1_37MainloopSm90TmaGmmaWarpSpecializedFP8ILi3ENS5_IJNS4_1CILi2EEENSA_ILi1EEESC_EEENS1_35KernelTmaWarpSpecializedCooperativeEEENS5_IJNSA_ILi256EEENSA_ILi64EEENSA_ILi32EEEEEENS_12float_e5m2_tENS5_IJlSC_lEEESK_SL_NS4_8TiledMMAINS4_8MMA_AtomIJNS4_4SM904GMMA30MMA_64x64x32_F32E5M2E5M2_SS_TNILNSP_7ScaleInE1ELSR_1EEEEEENS4_6LayoutISD_NS5_IJSC_NSA_ILi0EEESV_EEEEENS5_IJNS4_10UnderscoreESY_SY_EEEEENS4_13SM90_TMA_LOADENS4_14ComposedLayoutINS4_7SwizzleILi1ELi4ELi3EEENS4_18smem_ptr_flag_bitsILi8EEENSU_INS5_IJNSA_ILi8EEESI_EEENS5_IJSI_SC_EEEEEEEvNS4_8identityENS4_23SM90_TMA_LOAD_MULTICASTES1B_vS1C_EENS_8epilogue10collective6detail29Sm90TmaWarpSpecializedAdapterINS1G_15DefaultEpilogueISK_SL_SL_NS1F_6thread17LinearCombinationISK_Li1EffLNS1K_9ScaleType4KindE0ELNS_15FloatRoundStyleE2ESK_EENS1_15EpilogueDefaultEEEEEvvEEEEvNT_6ParamsE)
        /*0014*/ 	.word	0x00000000


	//----- nvinfo : EIATTR_MIN_STACK_SIZE
	.align		4
.L_14:
        /*0018*/ 	.byte	0x04, 0x12
        /*001a*/ 	.short	(.L_16 - .L_15)
	.align		4
.L_15:
        /*001c*/ 	.word	index@(_ZN7cutlass13device_kernelINS_4gemm6kernel13GemmUniversalIN4cute5tupleIJiiiiEEENS1_10collective13CollectiveMmaINS1_37MainloopSm90TmaGmmaWarpSpecializedFP8ILi3ENS5_IJNS4_1CILi2EEENSA_ILi1EEESC_EEENS1_35KernelTmaWarpSpecializedCooperativeEEENS5_IJNSA_ILi256EEENSA_ILi64EEENSA_ILi32EEEEEENS_12float_e5m2_tENS5_IJlSC_lEEESK_SL_NS4_8TiledMMAINS4_8MMA_AtomIJNS4_4SM904GMMA30MMA_64x64x32_F32E5M2E5M2_SS_TNILNSP_7ScaleInE1ELSR_1EEEEEENS4_6LayoutISD_NS5_IJSC_NSA_ILi0EEESV_EEEEENS5_IJNS4_10UnderscoreESY_SY_EEEEENS4_13SM90_TMA_LOADENS4_14ComposedLayoutINS4_7SwizzleILi1ELi4ELi3EEENS4_18smem_ptr_flag_bitsILi8EEENSU_INS5_IJNSA_ILi8EEESI_EEENS5_IJSI_SC_EEEEEEEvNS4_8identityENS4_23SM90_TMA_LOAD_MULTICASTES1B_vS1C_EENS_8epilogue10collective6detail29Sm90TmaWarpSpecializedAdapterINS1G_15DefaultEpilogueISK_SL_SL_NS1F_6thread17LinearCombinationISK_Li1EffLNS1K_9ScaleType4KindE0ELNS_15FloatRoundStyleE2ESK_EENS1_15EpilogueDefaultEEEEEvvEEEEvNT_6ParamsE)
        /*0020*/ 	.word	0x00000000
.L_16:


//--------------------- .nv.compat                --------------------------
	.section	.nv.compat,"",@"SHT_CUDA_COMPAT_INFO"
	.align	4
        /*0000*/ 	.byte	0x02, 0x09, 0x01, 0x00, 0x02, 0x02, 0x04, 0x00, 0x02, 0x05, 0x05, 0x00, 0x03, 0x07, 0x01, 0x01
        /*0010*/ 	.byte	0x02, 0x03, 0x01, 0x00, 0x02, 0x06, 0x01, 0x00, 0x04, 0x0b, 0x08, 0x00, 0x00, 0x00, 0x00, 0x00
        /*0020*/ 	.byte	0x00, 0x00, 0x00, 0x00


//--------------------- .nv.info._ZN7cutlass13device_kernelINS_4gemm6kernel13GemmUniversalIN4cute5tupleIJiiiiEEENS1_10collective13CollectiveMmaINS1_37MainloopSm90TmaGmmaWarpSpecializedFP8ILi3ENS5_IJNS4_1CILi2EEENSA_ILi1EEESC_EEENS1_35KernelTmaWarpSpecializedCooperativeEEENS5_IJNSA_ILi256EEENSA_ILi64EEENSA_ILi32EEEEEENS_12float_e5m2_tENS5_IJlSC_lEEESK_SL_NS4_8TiledMMAINS4_8MMA_AtomIJNS4_4SM904GMMA30MMA_64x64x32_F32E5M2E5M2_SS_TNILNSP_7ScaleInE1ELSR_1EEEEEENS4_6LayoutISD_NS5_IJSC_NSA_ILi0EEESV_EEEEENS5_IJNS4_10UnderscoreESY_SY_EEEEENS4_13SM90_TMA_LOADENS4_14ComposedLayoutINS4_7SwizzleILi1ELi4ELi3EEENS4_18smem_ptr_flag_bitsILi8EEENSU_INS5_IJNSA_ILi8EEESI_EEENS5_IJSI_SC_EEEEEEEvNS4_8identityENS4_23SM90_TMA_LOAD_MULTICASTES1B_vS1C_EENS_8epilogue10collective6detail29Sm90TmaWarpSpecializedAdapterINS1G_15DefaultEpilogueISK_SL_SL_NS1F_6thread17LinearCombinationISK_Li1EffLNS1K_9ScaleType4KindE0ELNS_15FloatRoundStyleE2ESK_EENS1_15EpilogueDefaultEEEEEvvEEEEvNT_6ParamsE --------------------------
	.section	.nv.info._ZN7cutlass13device_kernelINS_4gemm6kernel13GemmUniversalIN4cute5tupleIJiiiiEEENS1_10collective13CollectiveMmaINS1_37MainloopSm90TmaGmmaWarpSpecializedFP8ILi3ENS5_IJNS4_1CILi2EEENSA_ILi1EEESC_EEENS1_35KernelTmaWarpSpecializedCooperativeEEENS5_IJNSA_ILi256EEENSA_ILi64EEENSA_ILi32EEEEEENS_12float_e5m2_tENS5_IJlSC_lEEESK_SL_NS4_8TiledMMAINS4_8MMA_AtomIJNS4_4SM904GMMA30MMA_64x64x32_F32E5M2E5M2_SS_TNILNSP_7ScaleInE1ELSR_1EEEEEENS4_6LayoutISD_NS5_IJSC_NSA_ILi0EEESV_EEEEENS5_IJNS4_10UnderscoreESY_SY_EEEEENS4_13SM90_TMA_LOADENS4_14ComposedLayoutINS4_7SwizzleILi1ELi4ELi3EEENS4_18smem_ptr_flag_bitsILi8EEENSU_INS5_IJNSA_ILi8EEESI_EEENS5_IJSI_SC_EEEEEEEvNS4_8identityENS4_23SM90_TMA_LOAD_MULTICASTES1B_vS1C_EENS_8epilogue10collective6detail29Sm90TmaWarpSpecializedAdapterINS1G_15DefaultEpilogueISK_SL_SL_NS1F_6thread17LinearCombinationISK_Li1EffLNS1K_9ScaleType4KindE0ELNS_15FloatRoundStyleE2ESK_EENS1_15EpilogueDefaultEEEEEvvEEEEvNT_6ParamsE,"",@"SHT_CUDA_INFO"
	.sectionflags	@""
	.align	4


	//----- nvinfo : EIATTR_CUDA_API_VERSION
	.align		4
        /*0000*/ 	.byte	0x04, 0x37
        /*0002*/ 	.short	(.L_18 - .L_17)
.L_17:
        /*0004*/ 	.word	0x00000082


	//----- nvinfo : EIATTR_KPARAM_INFO
	.align		4
.L_18:
        /*0008*/ 	.byte	0x04, 0x17
        /*000a*/ 	.short	(.L_20 - .L_19)
.L_19:
        /*000c*/ 	.word	0x00000000
        /*0010*/ 	.short	0x0000
        /*0012*/ 	.short	0x0070
        /*0014*/ 	.byte	0x00, 0xf0, 0x01, 0x10


	//----- nvinfo : EIATTR_SPARSE_MMA_MASK
	.align		4
.L_20:
        /*0018*/ 	.byte	0x03, 0x50
        /*001a*/ 	.short	0x0000


	//----- nvinfo : EIATTR_MAXREG_COUNT
	.align		4
        /*001c*/ 	.byte	0x03, 0x1b
        /*001e*/ 	.short	0x00a8


	//----- nvinfo : EIATTR_NUM_BARRIERS
	.align		4
        /*0020*/ 	.byte	0x02, 0x4c
        /*0022*/ 	.byte	0x01
	.zero		1


	//----- nvinfo : EIATTR_MERCURY_ISA_VERSION
	.align		4
        /*0024*/ 	.byte	0x03, 0x5f
        /*0026*/ 	.short	0x0101


	//----- nvinfo : EIATTR_INT_WARP_WIDE_INSTR_OFFSETS
	.align		4
        /*0028*/ 	.byte	0x04, 0x31
        /*002a*/ 	.short	(.L_22 - .L_21)


	//   ....[0]....
.L_21:
        /*002c*/ 	.word	0x00000480


	//   ....[1]....
        /*0030*/ 	.word	0x000004b0


	//   ....[2]....
        /*0034*/ 	.word	0x00000630


	//----- nvinfo : EIATTR_COOP_GROUP_MASK_REGIDS
	.align		4
.L_22:
        /*0038*/ 	.byte	0x04, 0x29
        /*003a*/ 	.short	(.L_24 - .L_23)


	//   ....[0]....
.L_23:
        /*003c*/ 	.word	0xffffffff


	//   ....[1]....
        /*0040*/ 	.word	0xffffffff


	//   ....[2]....
        /*0044*/ 	.word	0xffffffff


	//   ....[3]....
        /*0048*/ 	.word	0xffffffff


	//   ....[4]....
        /*004c*/ 	.word	0xffffffff


	//   ....[5]....
        /*0050*/ 	.word	0xffffffff


	//----- nvinfo : EIATTR_COOP_GROUP_INSTR_OFFSETS
	.align		4
.L_24:
        /*0054*/ 	.byte	0x04, 0x28
        /*0056*/ 	.short	(.L_26 - .L_25)


	//   ....[0]....
.L_25:
        /*0058*/ 	.word	0x00000060


	//   ....[1]....
        /*005c*/ 	.word	0x00000070


	//   ....[2]....
        /*0060*/ 	.word	0x00000130


	//   ....[3]....
        /*0064*/ 	.word	0x000002b0


	//   ....[4]....
        /*0068*/ 	.word	0x000007d0


	//   ....[5]....
        /*006c*/ 	.word	0x00001250


	//----- nvinfo : EIATTR_REG_RECONFIG
	.align		4
.L_26:
        /*0070*/ 	.byte	0x01, 0x54
	.zero		2


	//----- nvinfo : EIATTR_MBARRIER_INSTR_OFFSETS
	.align		4
        /*0074*/ 	.byte	0x04, 0x39
        /*0076*/ 	.short	(.L_28 - .L_27)


	//   ....[0]....
.L_27:
        /*0078*/ 	.word	0x00000230
        /*007c*/ 	.word	0x000000ff
        /*0080*/ 	.word	0x00000000
        /*0084*/ 	.short	0x0100
        /*0086*/ 	.byte	0x08
	.zero		1


	//   ....[1]....
        /*0088*/ 	.word	0x00000240
        /*008c*/ 	.word	0x000000ff
        /*0090*/ 	.word	0x00000018
        /*0094*/ 	.short	0x0100
        /*0096*/ 	.byte	0x08
	.zero		1


	//   ....[2]....
        /*0098*/ 	.word	0x00000250
        /*009c*/ 	.word	0x000000ff
        /*00a0*/ 	.word	0x00000008
        /*00a4*/ 	.short	0x0100
        /*00a6*/ 	.byte	0x08
	.zero		1


	//   ....[3]....
        /*00a8*/ 	.word	0x00000260
        /*00ac*/ 	.word	0x000000ff
        /*00b0*/ 	.word	0x00000020
        /*00b4*/ 	.short	0x0100
        /*00b6*/ 	.byte	0x08
	.zero		1


	//   ....[4]....
        /*00b8*/ 	.word	0x00000270
        /*00bc*/ 	.word	0x000000ff
        /*00c0*/ 	.word	0x00000010
        /*00c4*/ 	.short	0x0100
        /*00c6*/ 	.byte	0x08
	.zero		1


	//   ....[5]....
        /*00c8*/ 	.word	0x00000280
        /*00cc*/ 	.word	0x000000ff
        /*00d0*/ 	.word	0x00000028
        /*00d4*/ 	.short	0x0100
        /*00d6*/ 	.byte	0x08
	.zero		1


	//   ....[6]....
        /*00d8*/ 	.word	0x000006c0
        /*00dc*/ 	.word	0x000000ff
        /*00e0*/ 	.word	0x00000040
        /*00e4*/ 	.short	0x0100
        /*00e6*/ 	.byte	0x06
	.zero		1


	//   ....[7]....
        /*00e8*/ 	.word	0x00000760
        /*00ec*/ 	.word	0x000000ff
        /*00f0*/ 	.word	0x00000048
        /*00f4*/ 	.short	0x0100
        /*00f6*/ 	.byte	0x06
	.zero		1


	//   ....[8]....
        /*00f8*/ 	.word	0x00001780
        /*00fc*/ 	.word	0x000000ff
        /*0100*/ 	.word	0x00000000
        /*0104*/ 	.short	0x010a
        /*0106*/ 	.byte	0x07
	.zero		1


	//   ....[9]....
        /*0108*/ 	.word	0x000017e0
        /*010c*/ 	.word	0x000000ff
        /*0110*/ 	.word	0x00000000
        /*0114*/ 	.short	0x010a
        /*0116*/ 	.byte	0x07
	.zero		1


	//   ....[10]....
        /*0118*/ 	.word	0x000020f0
        /*011c*/ 	.word	0x000000ff
        /*0120*/ 	.word	0x00000000
        /*0124*/ 	.short	0x010a
        /*0126*/ 	.byte	0x0c
	.zero		1


	//   ....[11]....
        /*0128*/ 	.word	0x00002130
        /*012c*/ 	.word	0x000000ff
        /*0130*/ 	.word	0x00000000
        /*0134*/ 	.short	0x010a
        /*0136*/ 	.byte	0x0c
	.zero		1


	//   ....[12]....
        /*0138*/ 	.word	0x00002750
        /*013c*/ 	.word	0x0000000e
        /*0140*/ 	.word	0x00000000
        /*0144*/ 	.short	0x0101
        /*0146*/ 	.byte	0x3f
	.zero		1


	//   ....[13]....
        /*0148*/ 	.word	0x00002df0
        /*014c*/ 	.word	0x0000000c
        /*0150*/ 	.word	0x00000000
        /*0154*/ 	.short	0x0101
        /*0156*/ 	.byte	0x3f
	.zero		1


	//   ....[14]....
        /*0158*/ 	.word	0x00008870
        /*015c*/ 	.word	0x00000015
        /*0160*/ 	.word	0x00000018
        /*0164*/ 	.short	0x010a
        /*0166*/ 	.byte	0x3f
	.zero		1


	//   ....[15]....
        /*0168*/ 	.word	0x00008bf0
        /*016c*/ 	.word	0x00000008
        /*0170*/ 	.word	0x00000048
        /*0174*/ 	.short	0x0101
        /*0176*/ 	.byte	0x3f
	.zero		1


	//   ....[16]....
        /*0178*/ 	.word	0x00009320
        /*017c*/ 	.word	0x00000004
        /*0180*/ 	.word	0x00000000
        /*0184*/ 	.short	0x010a
        /*0186*/ 	.byte	0x3f
	.zero		1


	//   ....[17]....
        /*0188*/ 	.word	0x000093a0
        /*018c*/ 	.word	0x00000006
        /*0190*/ 	.word	0x00000000
        /*0194*/ 	.short	0x010a
        /*0196*/ 	.byte	0x3f
	.zero		1


	//   ....[18]....
        /*0198*/ 	.word	0x00009430
        /*019c*/ 	.word	0x00000003
        /*01a0*/ 	.word	0x00000000
        /*01a4*/ 	.short	0x010a
        /*01a6*/ 	.byte	0x3f
	.zero		1


	//   ....[19]....
        /*01a8*/ 	.word	0x000094a0
        /*01ac*/ 	.word	0x0000000d
        /*01b0*/ 	.word	0x00000000
        /*01b4*/ 	.short	0x010a
        /*01b6*/ 	.byte	0x3f
	.zero		1


	//   ....[20]....
        /*01b8*/ 	.word	0x00009500
        /*01bc*/ 	.word	0x0000000f
        /*01c0*/ 	.word	0x00000000
        /*01c4*/ 	.short	0x010a
        /*01c6*/ 	.byte	0x3f
	.zero		1


	//   ....[21]....
        /*01c8*/ 	.word	0x000095d0
        /*01cc*/ 	.word	0x00000015
        /*01d0*/ 	.word	0x00000018
        /*01d4*/ 	.short	0x010a
        /*01d6*/ 	.byte	0x3f
	.zero		1


	//   ....[22]....
        /*01d8*/ 	.word	0x000096a0
        /*01dc*/ 	.word	0x00000004
        /*01e0*/ 	.word	0x00000000
        /*01e4*/ 	.short	0x010a
        /*01e6*/ 	.byte	0x3f
	.zero		1


	//   ....[23]....
        /*01e8*/ 	.word	0x000096f0
        /*01ec*/ 	.word	0x00000006
        /*01f0*/ 	.word	0x00000000
        /*01f4*/ 	.short	0x010a
        /*01f6*/ 	.byte	0x3f
	.zero		1


	//----- nvinfo : EIATTR_NUM_MBARRIERS
	.align		4
.L_28:
        /*01f8*/ 	.byte	0x03, 0x38
        /*01fa*/ 	.short	0x0008


	//----- nvinfo : EIATTR_EXIT_INSTR_OFFSETS
	.align		4
        /*01fc*/ 	.byte	0x04, 0x1c
        /*01fe*/ 	.short	(.L_30 - .L_29)


	//   ....[0]....
.L_29:
        /*0200*/ 	.word	0x00000930


	//   ....[1]....
        /*0204*/ 	.word	0x00001120


	//   ....[2]....
        /*0208*/ 	.word	0x00007f80


	//   ....[3]....
        /*020c*/ 	.word	0x000084e0


	//   ....[4]....
        /*0210*/ 	.word	0x00009480


	//----- nvinfo : EIATTR_MAX_THREADS
	.align		4
.L_30:
        /*0214*/ 	.byte	0x04, 0x05
        /*0216*/ 	.short	(.L_32 - .L_31)
.L_31:
        /*0218*/ 	.word	0x00000180
        /*021c*/ 	.word	0x00000001
        /*0220*/ 	.word	0x00000001


	//----- nvinfo : EIATTR_CRS_STACK_SIZE
	.align		4
.L_32:
        /*0224*/ 	.byte	0x04, 0x1e
        /*0226*/ 	.short	(.L_34 - .L_33)
.L_33:
        /*0228*/ 	.word	0x00000000


	//----- nvinfo : EIATTR_CBANK_PARAM_SIZE
	.align		4
.L_34:
        /*022c*/ 	.byte	0x03, 0x19
        /*022e*/ 	.short	0x0470


	//----- nvinfo : EIATTR_PARAM_CBANK
	.align		4
        /*0230*/ 	.byte	0x04, 0x0a
        /*0232*/ 	.short	(.L_36 - .L_35)
	.align		4
.L_35:
        /*0234*/ 	.word	index@(.nv.constant0._ZN7cutlass13device_kernelINS_4gemm6kernel13GemmUniversalIN4cute5tupleIJiiiiEEENS1_10collective13CollectiveMmaINS1_37MainloopSm90TmaGmmaWarpSpecializedFP8ILi3ENS5_IJNS4_1CILi2EEENSA_ILi1EEESC_EEENS1_35KernelTmaWarpSpecializedCooperativeEEENS5_IJNSA_ILi256EEENSA_ILi64EEENSA_ILi32EEEEEENS_12float_e5m2_tENS5_IJlSC_lEEESK_SL_NS4_8TiledMMAINS4_8MMA_AtomIJNS4_4SM904GMMA30MMA_64x64x32_F32E5M2E5M2_SS_TNILNSP_7ScaleInE1ELSR_1EEEEEENS4_6LayoutISD_NS5_IJSC_NSA_ILi0EEESV_EEEEENS5_IJNS4_10UnderscoreESY_SY_EEEEENS4_13SM90_TMA_LOADENS4_14ComposedLayoutINS4_7SwizzleILi1ELi4ELi3EEENS4_18smem_ptr_flag_bitsILi8EEENSU_INS5_IJNSA_ILi8EEESI_EEENS5_IJSI_SC_EEEEEEEvNS4_8identityENS4_23SM90_TMA_LOAD_MULTICASTES1B_vS1C_EENS_8epilogue10collective6detail29Sm90TmaWarpSpecializedAdapterINS1G_15DefaultEpilogueISK_SL_SL_NS1F_6thread17LinearCombinationISK_Li1EffLNS1K_9ScaleType4KindE0ELNS_15FloatRoundStyleE2ESK_EENS1_15EpilogueDefaultEEEEEvvEEEEvNT_6ParamsE)
        /*0238*/ 	.short	0x0210
        /*023a*/ 	.short	0x0470


	//----- nvinfo : EIATTR_SW_WAR
	.align		4
.L_36:
        /*023c*/ 	.byte	0x04, 0x36
        /*023e*/ 	.short	(.L_38 - .L_37)
.L_37:
        /*0240*/ 	.word	0x00000008
.L_38:


//--------------------- .nv.callgraph             --------------------------
	.section	.nv.callgraph,"",@"SHT_CUDA_CALLGRAPH"
	.align	4
	.sectionentsize	8
	.align		4
        /*0000*/ 	.word	0x00000000
	.align		4
        /*0004*/ 	.word	0xffffffff
	.align		4
        /*0008*/ 	.word	0x00000000
	.align		4
        /*000c*/ 	.word	0xfffffffe
	.align		4
        /*0010*/ 	.word	0x00000000
	.align		4
        /*0014*/ 	.word	0xfffffffd
	.align		4
        /*0018*/ 	.word	0x00000000
	.align		4
        /*001c*/ 	.word	0xfffffffc


//--------------------- .nv.constant4             --------------------------
	.section	.nv.constant4,"a",@progbits
	.align	8
	.align		8
.nv.constant4:
        /*0000*/ 	.dword	_ZN39_INTERNAL_072bc7d8_4_k_cu_881588b2_54214cuda3std3__45__cpo5beginE
	.align		8
        /*0008*/ 	.dword	_ZN39_INTERNAL_072bc7d8_4_k_cu_881588b2_54214cuda3std3__45__cpo3endE
	.align		8
        /*0010*/ 	.dword	_ZN39_INTERNAL_072bc7d8_4_k_cu_881588b2_54214cuda3std3__45__cpo6cbeginE
	.align		8
        /*0018*/ 	.dword	_ZN39_INTERNAL_072bc7d8_4_k_cu_881588b2_54214cuda3std3__45__cpo4cendE
	.align		8
        /*0020*/ 	.dword	_ZN39_INTERNAL_072bc7d8_4_k_cu_881588b2_54214cuda3std3__441_GLOBAL__N__072bc7d8_4_k_cu_881588b2_54216ignoreE
	.align		8
        /*0028*/ 	.dword	_ZN39_INTERNAL_072bc7d8_4_k_cu_881588b2_54214cuda3std3__419piecewise_constructE
	.align		8
        /*0030*/ 	.dword	_ZN39_INTERNAL_072bc7d8_4_k_cu_881588b2_54214cuda3std3__48in_placeE
	.align		8
        /*0038*/ 	.dword	_ZN39_INTERNAL_072bc7d8_4_k_cu_881588b2_54214cuda3std6ranges3__45__cpo4swapE
	.align		8
        /*0040*/ 	.dword	_ZN39_INTERNAL_072bc7d8_4_k_cu_881588b2_54214cuda3std6ranges3__45__cpo9iter_moveE
	.align		8
        /*0048*/ 	.dword	_ZN39_INTERNAL_072bc7d8_4_k_cu_881588b2_54214cute7productE
	.align		8
        /*0050*/ 	.dword	_ZN39_INTERNAL_072bc7d8_4_k_cu_881588b2_54214cute1_E


//--------------------- .text._ZN7cutlass13device_kernelINS_4gemm6kernel13GemmUniversalIN4cute5tupleIJiiiiEEENS1_10collective13CollectiveMmaINS1_37MainloopSm90TmaGmmaWarpSpecializedFP8ILi3ENS5_IJNS4_1CILi2EEENSA_ILi1EEESC_EEENS1_35KernelTmaWarpSpecializedCooperativeEEENS5_IJNSA_ILi256EEENSA_ILi64EEENSA_ILi32EEEEEENS_12float_e5m2_tENS5_IJlSC_lEEESK_SL_NS4_8TiledMMAINS4_8MMA_AtomIJNS4_4SM904GMMA30MMA_64x64x32_F32E5M2E5M2_SS_TNILNSP_7ScaleInE1ELSR_1EEEEEENS4_6LayoutISD_NS5_IJSC_NSA_ILi0EEESV_EEEEENS5_IJNS4_10UnderscoreESY_SY_EEEEENS4_13SM90_TMA_LOADENS4_14ComposedLayoutINS4_7SwizzleILi1ELi4ELi3EEENS4_18smem_ptr_flag_bitsILi8EEENSU_INS5_IJNSA_ILi8EEESI_EEENS5_IJSI_SC_EEEEEEEvNS4_8identityENS4_23SM90_TMA_LOAD_MULTICASTES1B_vS1C_EENS_8epilogue10collective6detail29Sm90TmaWarpSpecializedAdapterINS1G_15DefaultEpilogueISK_SL_SL_NS1F_6thread17LinearCombinationISK_Li1EffLNS1K_9ScaleType4KindE0ELNS_15FloatRoundStyleE2ESK_EENS1_15EpilogueDefaultEEEEEvvEEEEvNT_6ParamsE --------------------------
	.section	.text._ZN7cutlass13device_kernelINS_4gemm6kernel13GemmUniversalIN4cute5tupleIJiiiiEEENS1_10collective13CollectiveMmaINS1_37MainloopSm90TmaGmmaWarpSpecializedFP8ILi3ENS5_IJNS4_1CILi2EEENSA_ILi1EEESC_EEENS1_35KernelTmaWarpSpecializedCooperativeEEENS5_IJNSA_ILi256EEENSA_ILi64EEENSA_ILi32EEEEEENS_12float_e5m2_tENS5_IJlSC_lEEESK_SL_NS4_8TiledMMAINS4_8MMA_AtomIJNS4_4SM904GMMA30MMA_64x64x32_F32E5M2E5M2_SS_TNILNSP_7ScaleInE1ELSR_1EEEEEENS4_6LayoutISD_NS5_IJSC_NSA_ILi0EEESV_EEEEENS5_IJNS4_10UnderscoreESY_SY_EEEEENS4_13SM90_TMA_LOADENS4_14ComposedLayoutINS4_7SwizzleILi1ELi4ELi3EEENS4_18smem_ptr_flag_bitsILi8EEENSU_INS5_IJNSA_ILi8EEESI_EEENS5_IJSI_SC_EEEEEEEvNS4_8identityENS4_23SM90_TMA_LOAD_MULTICASTES1B_vS1C_EENS_8epilogue10collective6detail29Sm90TmaWarpSpecializedAdapterINS1G_15DefaultEpilogueISK_SL_SL_NS1F_6thread17LinearCombinationISK_Li1EffLNS1K_9ScaleType4KindE0ELNS_15FloatRoundStyleE2ESK_EENS1_15EpilogueDefaultEEEEEvvEEEEvNT_6ParamsE,"ax",@progbits
	.align	128
.text._ZN7cutlass13device_kernelINS_4gemm6kernel13GemmUniversalIN4cute5tupleIJiiiiEEENS1_10collective13CollectiveMmaINS1_37MainloopSm90TmaGmmaWarpSpecializedFP8ILi3ENS5_IJNS4_1CILi2EEENSA_ILi1EEESC_EEENS1_35KernelTmaWarpSpecializedCooperativeEEENS5_IJNSA_ILi256EEENSA_ILi64EEENSA_ILi32EEEEEENS_12float_e5m2_tENS5_IJlSC_lEEESK_SL_NS4_8TiledMMAINS4_8MMA_AtomIJNS4_4SM904GMMA30MMA_64x64x32_F32E5M2E5M2_SS_TNILNSP_7ScaleInE1ELSR_1EEEEEENS4_6LayoutISD_NS5_IJSC_NSA_ILi0EEESV_EEEEENS5_IJNS4_10UnderscoreESY_SY_EEEEENS4_13SM90_TMA_LOADENS4_14ComposedLayoutINS4_7SwizzleILi1ELi4ELi3EEENS4_18smem_ptr_flag_bitsILi8EEENSU_INS5_IJNSA_ILi8EEESI_EEENS5_IJSI_SC_EEEEEEEvNS4_8identityENS4_23SM90_TMA_LOAD_MULTICASTES1B_vS1C_EENS_8epilogue10collective6detail29Sm90TmaWarpSpecializedAdapterINS1G_15DefaultEpilogueISK_SL_SL_NS1F_6thread17LinearCombinationISK_Li1EffLNS1K_9ScaleType4KindE0ELNS_15FloatRoundStyleE2ESK_EENS1_15EpilogueDefaultEEEEEvvEEEEvNT_6ParamsE:
        .type           _ZN7cutlass13device_kernelINS_4gemm6kernel13GemmUniversalIN4cute5tupleIJiiiiEEENS1_10collective13CollectiveMmaINS1_37MainloopSm90TmaGmmaWarpSpecializedFP8ILi3ENS5_IJNS4_1CILi2EEENSA_ILi1EEESC_EEENS1_35KernelTmaWarpSpecializedCooperativeEEENS5_IJNSA_ILi256EEENSA_ILi64EEENSA_ILi32EEEEEENS_12float_e5m2_tENS5_IJlSC_lEEESK_SL_NS4_8TiledMMAINS4_8MMA_AtomIJNS4_4SM904GMMA30MMA_64x64x32_F32E5M2E5M2_SS_TNILNSP_7ScaleInE1ELSR_1EEEEEENS4_6LayoutISD_NS5_IJSC_NSA_ILi0EEESV_EEEEENS5_IJNS4_10UnderscoreESY_SY_EEEEENS4_13SM90_TMA_LOADENS4_14ComposedLayoutINS4_7SwizzleILi1ELi4ELi3EEENS4_18smem_ptr_flag_bitsILi8EEENSU_INS5_IJNSA_ILi8EEESI_EEENS5_IJSI_SC_EEEEEEEvNS4_8identityENS4_23SM90_TMA_LOAD_MULTICASTES1B_vS1C_EENS_8epilogue10collective6detail29Sm90TmaWarpSpecializedAdapterINS1G_15DefaultEpilogueISK_SL_SL_NS1F_6thread17LinearCombinationISK_Li1EffLNS1K_9ScaleType4KindE0ELNS_15FloatRoundStyleE2ESK_EENS1_15EpilogueDefaultEEEEEvvEEEEvNT_6ParamsE,@function
        .size           _ZN7cutlass13device_kernelINS_4gemm6kernel13GemmUniversalIN4cute5tupleIJiiiiEEENS1_10collective13CollectiveMmaINS1_37MainloopSm90TmaGmmaWarpSpecializedFP8ILi3ENS5_IJNS4_1CILi2EEENSA_ILi1EEESC_EEENS1_35KernelTmaWarpSpecializedCooperativeEEENS5_IJNSA_ILi256EEENSA_ILi64EEENSA_ILi32EEEEEENS_12float_e5m2_tENS5_IJlSC_lEEESK_SL_NS4_8TiledMMAINS4_8MMA_AtomIJNS4_4SM904GMMA30MMA_64x64x32_F32E5M2E5M2_SS_TNILNSP_7ScaleInE1ELSR_1EEEEEENS4_6LayoutISD_NS5_IJSC_NSA_ILi0EEESV_EEEEENS5_IJNS4_10UnderscoreESY_SY_EEEEENS4_13SM90_TMA_LOADENS4_14ComposedLayoutINS4_7SwizzleILi1ELi4ELi3EEENS4_18smem_ptr_flag_bitsILi8EEENSU_INS5_IJNSA_ILi8EEESI_EEENS5_IJSI_SC_EEEEEEEvNS4_8identityENS4_23SM90_TMA_LOAD_MULTICASTES1B_vS1C_EENS_8epilogue10collective6detail29Sm90TmaWarpSpecializedAdapterINS1G_15DefaultEpilogueISK_SL_SL_NS1F_6thread17LinearCombinationISK_Li1EffLNS1K_9ScaleType4KindE0ELNS_15FloatRoundStyleE2ESK_EENS1_15EpilogueDefaultEEEEEvvEEEEvNT_6ParamsE,(.L_x_204 - _ZN7cutlass13device_kernelINS_4gemm6kernel13GemmUniversalIN4cute5tupleIJiiiiEEENS1_10collective13CollectiveMmaINS1_37MainloopSm90TmaGmmaWarpSpecializedFP8ILi3ENS5_IJNS4_1CILi2EEENSA_ILi1EEESC_EEENS1_35KernelTmaWarpSpecializedCooperativeEEENS5_IJNSA_ILi256EEENSA_ILi64EEENSA_ILi32EEEEEENS_12float_e5m2_tENS5_IJlSC_lEEESK_SL_NS4_8TiledMMAINS4_8MMA_AtomIJNS4_4SM904GMMA30MMA_64x64x32_F32E5M2E5M2_SS_TNILNSP_7ScaleInE1ELSR_1EEEEEENS4_6LayoutISD_NS5_IJSC_NSA_ILi0EEESV_EEEEENS5_IJNS4_10UnderscoreESY_SY_EEEEENS4_13SM90_TMA_LOADENS4_14ComposedLayoutINS4_7SwizzleILi1ELi4ELi3EEENS4_18smem_ptr_flag_bitsILi8EEENSU_INS5_IJNSA_ILi8EEESI_EEENS5_IJSI_SC_EEEEEEEvNS4_8identityENS4_23SM90_TMA_LOAD_MULTICASTES1B_vS1C_EENS_8epilogue10collective6detail29Sm90TmaWarpSpecializedAdapterINS1G_15DefaultEpilogueISK_SL_SL_NS1F_6thread17LinearCombinationISK_Li1EffLNS1K_9ScaleType4KindE0ELNS_15FloatRoundStyleE2ESK_EENS1_15EpilogueDefaultEEEEEvvEEEEvNT_6ParamsE)
        .other          _ZN7cutlass13device_kernelINS_4gemm6kernel13GemmUniversalIN4cute5tupleIJiiiiEEENS1_10collective13CollectiveMmaINS1_37MainloopSm90TmaGmmaWarpSpecializedFP8ILi3ENS5_IJNS4_1CILi2EEENSA_ILi1EEESC_EEENS1_35KernelTmaWarpSpecializedCooperativeEEENS5_IJNSA_ILi256EEENSA_ILi64EEENSA_ILi32EEEEEENS_12float_e5m2_tENS5_IJlSC_lEEESK_SL_NS4_8TiledMMAINS4_8MMA_AtomIJNS4_4SM904GMMA30MMA_64x64x32_F32E5M2E5M2_SS_TNILNSP_7ScaleInE1ELSR_1EEEEEENS4_6LayoutISD_NS5_IJSC_NSA_ILi0EEESV_EEEEENS5_IJNS4_10UnderscoreESY_SY_EEEEENS4_13SM90_TMA_LOADENS4_14ComposedLayoutINS4_7SwizzleILi1ELi4ELi3EEENS4_18smem_ptr_flag_bitsILi8EEENSU_INS5_IJNSA_ILi8EEESI_EEENS5_IJSI_SC_EEEEEEEvNS4_8identityENS4_23SM90_TMA_LOAD_MULTICASTES1B_vS1C_EENS_8epilogue10collective6detail29Sm90TmaWarpSpecializedAdapterINS1G_15DefaultEpilogueISK_SL_SL_NS1F_6thread17LinearCombinationISK_Li1EffLNS1K_9ScaleType4KindE0ELNS_15FloatRoundStyleE2ESK_EENS1_15EpilogueDefaultEEEEEvvEEEEvNT_6ParamsE,@"STO_CUDA_ENTRY STV_DEFAULT"
_ZN7cutlass13device_kernelINS_4gemm6kernel13GemmUniversalIN4cute5tupleIJiiiiEEENS1_10collective13CollectiveMmaINS1_37MainloopSm90TmaGmmaWarpSpecializedFP8ILi3ENS5_IJNS4_1CILi2EEENSA_ILi1EEESC_EEENS1_35KernelTmaWarpSpecializedCooperativeEEENS5_IJNSA_ILi256EEENSA_ILi64EEENSA_ILi32EEEEEENS_12float_e5m2_tENS5_IJlSC_lEEESK_SL_NS4_8TiledMMAINS4_8MMA_AtomIJNS4_4SM904GMMA30MMA_64x64x32_F32E5M2E5M2_SS_TNILNSP_7ScaleInE1ELSR_1EEEEEENS4_6LayoutISD_NS5_IJSC_NSA_ILi0EEESV_EEEEENS5_IJNS4_10UnderscoreESY_SY_EEEEENS4_13SM90_TMA_LOADENS4_14ComposedLayoutINS4_7SwizzleILi1ELi4ELi3EEENS4_18smem_ptr_flag_bitsILi8EEENSU_INS5_IJNSA_ILi8EEESI_EEENS5_IJSI_SC_EEEEEEEvNS4_8identityENS4_23SM90_TMA_LOAD_MULTICASTES1B_vS1C_EENS_8epilogue10collective6detail29Sm90TmaWarpSpecializedAdapterINS1G_15DefaultEpilogueISK_SL_SL_NS1F_6thread17LinearCombinationISK_Li1EffLNS1K_9ScaleType4KindE0ELNS_15FloatRoundStyleE2ESK_EENS1_15EpilogueDefaultEEEEEvvEEEEvNT_6ParamsE:
[----:B------:R-:W-:Y:S01]  /*0000*/  LDC R1, c[0x0][0x28] ;  /* 0x00000a00ff017b82 */ /* 0x000fe20000000800 */
[----:B------:R-:W0:Y:S01]  /*0010*/  S2R R0, SR_TID.X ;  /* 0x0000000000007919 */ /* 0x000e220000002100 */
[----:B------:R-:W-:Y:S01]  /*0020*/  ELECT P0, URZ, PT ;  /* 0x00000000003f782f */ /* 0x000fe20003800000 */
[----:B------:R-:W-:Y:S01]  /*0030*/  BSSY B0, `(.L_x_0) ;  /* 0x000000f000007945 */ /* 0x000fe20003800000 */
[--C-:B0-----:R-:W-:Y:S02]  /*0040*/  SHF.R.U32.HI R2, RZ, 0x5, R0.reuse ;  /* 0x00000005ff027819 */ /* 0x101fe40000011600 */
[----:B------:R-:W-:-:S03]  /*0050*/  SHF.R.U32.HI R3, RZ, 0x7, R0 ;  /* 0x00000007ff037819 */ /* 0x000fc60000011600 */
[----:B------:R-:W0:Y:S04]  /*0060*/  SHFL.IDX PT, R7, R2, RZ, 0x1f ;  /* 0x00001fff02077589 */ /* 0x000e2800000e0000 */
[----:B------:R-:W1:Y:S01]  /*0070*/  SHFL.IDX PT, R3, R3, RZ, 0x1f ;  /* 0x00001fff03037589 */ /* 0x000e6200000e0000 */
[----:B0-----:R-:W-:-:S13]  /*0080*/  ISETP.NE.OR P0, PT, R7, RZ, !P0 ;  /* 0x000000ff0700720c */ /* 0x001fda0004705670 */
[----:B-1----:R-:W-:Y:S05]  /*0090*/  @P0 BRA `(.L_x_1) ;  /* 0x0000000000200947 */ /* 0x002fea0003800000 */
[----:B------:R-:W-:Y:S02]  /*00a0*/  ULDC.64 UR4, c[0x0][0x198] ;  /* 0x0000660000047ab9 */ /* 0x000fe40000000a00 */
[----:B------:R-:W-:Y:S02]  /*00b0*/  UIADD3 UR6, UP0, UR4, 0xf0, URZ ;  /* 0x000000f004067890 */ /* 0x000fe4000ff1e03f */
[----:B------:R-:W-:Y:S02]  /*00c0*/  UIADD3 UR4, UP1, UR4, 0x1f0, URZ ;  /* 0x000001f004047890 */ /* 0x000fe4000ff3e03f */
[----:B------:R-:W-:Y:S02]  /*00d0*/  UIADD3.X UR7, URZ, UR5, URZ, UP0, !UPT ;  /* 0x000000053f077290 */ /* 0x000fe400087fe43f */
[----:B------:R-:W-:-:S07]  /*00e0*/  UIADD3.X UR5, URZ, UR5, URZ, UP1, !UPT ;  /* 0x000000053f057290 */ /* 0x000fce0008ffe43f */
[----:B------:R0:W-:Y:S02]  /*00f0*/  UTMACCTL.PF [UR6] ;  /* 0x00000000060079b9 */ /* 0x0001e40008040000 */
[----:B------:R0:W-:Y:S02]  /*0100*/  UTMACCTL.PF [UR4] ;  /* 0x00000000040079b9 */ /* 0x0001e40008040000 */
[----:B0-----:R-:W-:Y:S01]  /*0110*/  NOP ;  /* 0x0000000000007918 */ /* 0x001fe20000000000 */
.L_x_1:
[----:B------:R-:W-:Y:S05]  /*0120*/  BSYNC B0 ;  /* 0x0000000000007941 */ /* 0x000fea0003800000 */
.L_x_0:
[----:B------:R-:W0:Y:S02]  /*0130*/  SHFL.IDX PT, R4, R2, RZ, 0x1f ;  /* 0x00001fff02047589 */ /* 0x000e2400000e0000 */
[----:B0-----:R-:W-:-:S13]  /*0140*/  ISETP.NE.AND P0, PT, R4, RZ, PT ;  /* 0x000000ff0400720c */ /* 0x001fda0003f05270 */
[----:B------:R-:W-:Y:S05]  /*0150*/  @P0 BRA `(.L_x_2) ;  /* 0x0000000000500947 */ /* 0x000fea0003800000 */
[----:B------:R-:W0:Y:S01]  /*0160*/  S2UR UR8, SR_CgaCtaId ;  /* 0x00000000000879c3 */ /* 0x000e220000008800 */
[----:B------:R-:W-:Y:S01]  /*0170*/  UMOV UR4, 0x400 ;  /* 0x0000040000047882 */ /* 0x000fe20000000000 */
[----:B------:R-:W-:Y:S01]  /*0180*/  UMOV UR5, 0x1 ;  /* 0x0000000100057882 */ /* 0x000fe20000000000 */
[----:B------:R-:W-:Y:S01]  /*0190*/  UMOV UR6, 0x4 ;  /* 0x0000000400067882 */ /* 0x000fe20000000000 */
[----:B------:R-:W-:Y:S01]  /*01a0*/  ELECT P0, URZ, PT ;  /* 0x00000000003f782f */ /* 0x000fe20003800000 */
[----:B------:R-:W-:-:S04]  /*01b0*/  UIADD3 UR6, -UR6, 0x100000, URZ ;  /* 0x0010000006067890 */ /* 0x000fc8000fffe13f */
[----:B------:R-:W-:Y:S02]  /*01c0*/  USHF.L.U32 UR7, UR6, 0xb, URZ ;  /* 0x0000000b06077899 */ /* 0x000fe4000800063f */
[----:B------:R-:W-:Y:S02]  /*01d0*/  USHF.L.U32 UR6, UR6, 0x1, URZ ;  /* 0x0000000106067899 */ /* 0x000fe4000800063f */
[----:B0-----:R-:W-:Y:S02]  /*01e0*/  ULEA UR8, UR8, UR4, 0x18 ;  /* 0x0000000408087291 */ /* 0x001fe4000f8ec03f */
[----:B------:R-:W-:-:S04]  /*01f0*/  UIADD3 UR4, -UR5, 0x100000, URZ ;  /* 0x0010000005047890 */ /* 0x000fc8000fffe13f */
[----:B------:R-:W-:Y:S02]  /*0200*/  USHF.L.U32 UR5, UR4, 0xb, URZ ;  /* 0x0000000b04057899 */ /* 0x000fe4000800063f */
[----:B------:R-:W-:Y:S01]  /*0210*/  USHF.L.U32 UR4, UR4, 0x1, URZ ;  /* 0x0000000104047899 */ /* 0x000fe2000800063f */
[----:B------:R-:W0:Y:S11]  /*0220*/  FENCE.VIEW.ASYNC.S ;  /* 0x00000000000073c6 */ /* 0x000e360000000000 */
[----:B0-----:R0:W1:Y:S01]  /*0230*/  SYNCS.EXCH.64 URZ, [UR8], UR4 ;  /* 0x00000004083f75b2 */ /* 0x0010620008000100 */
[----:B------:R0:W2:Y:S01]  /*0240*/  SYNCS.EXCH.64 URZ, [UR8+0x18], UR6 ;  /* 0x00001806083f75b2 */ /* 0x0000a20008000100 */
[----:B------:R0:W3:Y:S01]  /*0250*/  SYNCS.EXCH.64 URZ, [UR8+0x8], UR4 ;  /* 0x00000804083f75b2 */ /* 0x0000e20008000100 */
[----:B------:R0:W4:Y:S01]  /*0260*/  SYNCS.EXCH.64 URZ, [UR8+0x20], UR6 ;  /* 0x00002006083f75b2 */ /* 0x0001220008000100 */
[----:B------:R0:W0:Y:S01]  /*0270*/  SYNCS.EXCH.64 URZ, [UR8+0x10], UR4 ;  /* 0x00001004083f75b2 */ /* 0x0000220008000100 */
[----:B------:R0:W0:Y:S01]  /*0280*/  SYNCS.EXCH.64 URZ, [UR8+0x28], UR6 ;  /* 0x00002806083f75b2 */ /* 0x0000220008000100 */
[----:B------:R-:W-:Y:S01]  /*0290*/  NOP ;  /* 0x0000000000007918 */ /* 0x000fe20000000000 */
.L_x_2:
[----:B------:R-:W-:Y:S01]  /*02a0*/  SHF.R.S32.HI R5, RZ, 0x1f, R0 ;  /* 0x0000001fff057819 */ /* 0x000fe20000011400 */
[----:B------:R-:W5:Y:S01]  /*02b0*/  SHFL.IDX PT, R2, R2, RZ, 0x1f ;  /* 0x00001fff02027589 */ /* 0x000f6200000e0000 */
[----:B0-----:R-:W0:Y:S01]  /*02c0*/  S2UR UR8, SR_CTAID.X ;  /* 0x00000000000879c3 */ /* 0x001e220000002500 */
[----:B------:R-:W-:Y:S02]  /*02d0*/  ELECT P0, URZ, PT ;  /* 0x00000000003f782f */ /* 0x000fe40003800000 */
[----:B------:R-:W-:Y:S01]  /*02e0*/  LEA.HI R5, R5, R0, RZ, 0x7 ;  /* 0x0000000005057211 */ /* 0x000fe200078f38ff */
[----:B------:R-:W1:Y:S01]  /*02f0*/  S2R R8, SR_CTAID.Y ;  /* 0x0000000000087919 */ /* 0x000e620000002600 */
[----:B------:R-:W-:Y:S01]  /*0300*/  SHF.R.S32.HI R11, RZ, 0x1f, R4 ;  /* 0x0000001fff0b7819 */ /* 0x000fe20000011404 */
[----:B------:R-:W-:Y:S01]  /*0310*/  ULDC UR4, c[0x0][0x150] ;  /* 0x0000540000047ab9 */ /* 0x000fe20000000800 */
[----:B------:R-:W-:Y:S01]  /*0320*/  LOP3.LUT R5, R5, 0xffffff80, RZ, 0xc0, !PT ;  /* 0xffffff8005057812 */ /* 0x000fe200078ec0ff */
[----:B------:R-:W-:Y:S01]  /*0330*/  VIADD R16, R3, 0xffffffff ;  /* 0xffffffff03107836 */ /* 0x000fe20000000000 */
[----:B------:R-:W-:Y:S01]  /*0340*/  LEA.HI R11, R11, R4, RZ, 0x2 ;  /* 0x000000040b0b7211 */ /* 0x000fe200078f10ff */
[----:B------:R-:W2:Y:S01]  /*0350*/  LDC R12, c[0x0][0x144] ;  /* 0x00005100ff0c7b82 */ /* 0x000ea20000000800 */
[----:B------:R-:W-:Y:S01]  /*0360*/  NOP ;  /* 0x0000000000007918 */ /* 0x000fe20000000000 */
[----:B------:R-:W-:Y:S01]  /*0370*/  IMAD.IADD R6, R0, 0x1, -R5 ;  /* 0x0000000100067824 */ /* 0x000fe200078e0a05 */
[----:B------:R-:W-:Y:S01]  /*0380*/  LOP3.LUT R11, R11, 0x3ffffffc, RZ, 0xc0, !PT ;  /* 0x3ffffffc0b0b7812 */ /* 0x000fe200078ec0ff */
[----:B------:R-:W-:Y:S01]  /*0390*/  NOP ;  /* 0x0000000000007918 */ /* 0x000fe20000000000 */
[----:B------:R-:W-:-:S02]  /*03a0*/  ISETP.NE.AND P4, PT, R3, RZ, PT ;  /* 0x000000ff0300720c */ /* 0x000fc40003f85270 */
[----:B------:R-:W-:Y:S01]  /*03b0*/  SHF.R.S32.HI R5, RZ, 0x1f, R6 ;  /* 0x0000001fff057819 */ /* 0x000fe20000011406 */
[----:B------:R-:W-:Y:S01]  /*03c0*/  IMAD.IADD R4, R4, 0x1, -R11 ;  /* 0x0000000104047824 */ /* 0x000fe200078e0a0b */
[----:B------:R-:W3:Y:S01]  /*03d0*/  LDC R14, c[0x0][0x140] ;  /* 0x00005000ff0e7b82 */ /* 0x000ee20000000800 */
[----:B------:R-:W-:Y:S02]  /*03e0*/  ISETP.GE.U32.AND P6, PT, R16, 0x2, PT ;  /* 0x000000021000780c */ /* 0x000fe40003fc6070 */
[----:B------:R-:W-:Y:S02]  /*03f0*/  LEA.HI R5, R5, R6, RZ, 0x3 ;  /* 0x0000000605057211 */ /* 0x000fe400078f18ff */
[----:B-----5:R-:W-:Y:S02]  /*0400*/  ISETP.NE.OR P0, PT, R2, RZ, !P0 ;  /* 0x000000ff0200720c */ /* 0x020fe40004705670 */
[--C-:B------:R-:W-:Y:S01]  /*0410*/  SHF.R.S32.HI R2, RZ, 0x3, R5.reuse ;  /* 0x00000003ff027819 */ /* 0x100fe20000011405 */
[----:B------:R-:W5:Y:S01]  /*0420*/  LDC R13, c[0x0][0x148] ;  /* 0x00005200ff0d7b82 */ /* 0x000f620000000800 */
[----:B------:R-:W-:-:S02]  /*0430*/  SHF.R.S32.HI R5, RZ, 0x1f, R5 ;  /* 0x0000001fff057819 */ /* 0x000fc40000011405 */
[----:B0-----:R-:W-:Y:S02]  /*0440*/  I2FP.F32.U32 R10, UR8 ;  /* 0x00000008000a7c45 */ /* 0x001fe40008201000 */
[----:B------:R-:W-:-:S03]  /*0450*/  LEA.HI R5, R5, R2, RZ, 0x2 ;  /* 0x0000000205057211 */ /* 0x000fc600078f10ff */
[----:B------:R-:W-:Y:S01]  /*0460*/  FMUL R10, R10, UR4 ;  /* 0x000000040a0a7c20 */ /* 0x000fe20008400000 */
[----:B------:R-:W-:Y:S01]  /*0470*/  LOP3.LUT R5, R5, 0xfffffffc, RZ, 0xc0, !PT ;  /* 0xfffffffc05057812 */ /* 0x000fe200078ec0ff */
[----:B------:R-:W-:Y:S01]  /*0480*/  VOTEU.ALL UP0, P0 ;  /* 0x00000000003f7886 */ /* 0x000fe20000000000 */
[----:B-1----:R-:W-:Y:S01]  /*0490*/  I2FP.F32.U32 R11, R8 ;  /* 0x00000008000b7245 */ /* 0x002fe20000201000 */
[----:B------:R-:W-:Y:S01]  /*04a0*/  ULDC UR4, c[0x0][0x154] ;  /* 0x0000550000047ab9 */ /* 0x000fe20000000800 */
[----:B------:R-:W-:Y:S01]  /*04b0*/  VOTEU.ALL UP1, P0 ;  /* 0x00000000003f7886 */ /* 0x000fe20000020000 */
[----:B------:R-:W0:Y:S01]  /*04c0*/  F2I.U32.TRUNC.NTZ R10, R10 ;  /* 0x0000000a000a7305 */ /* 0x000e22000020f000 */
[----:B------:R-:W-:Y:S01]  /*04d0*/  IMAD.IADD R5, R2, 0x1, -R5 ;  /* 0x0000000102057824 */ /* 0x000fe200078e0a05 */
[----:B------:R-:W1:Y:S01]  /*04e0*/  @!UP0 S2UR UR7, SR_CgaCtaId ;  /* 0x00000000000789c3 */ /* 0x000e620000008800 */
[----:B------:R-:W-:Y:S01]  /*04f0*/  @!UP0 UMOV UR6, 0x400 ;  /* 0x0000040000068882 */ /* 0x000fe20000000000 */
[----:B---3--:R-:W-:Y:S01]  /*0500*/  ISETP.EQ.U32.AND P2, PT, R14, 0x1, PT ;  /* 0x000000010e00780c */ /* 0x008fe20003f42070 */
[----:B------:R-:W-:-:S05]  /*0510*/  IMAD R5, R4, 0x4, R5 ;  /* 0x0000000404057824 */ /* 0x000fca00078e0205 */
[----:B------:R-:W-:-:S04]  /*0520*/  LEA.HI R2, R5, R5, RZ, 0x1 ;  /* 0x0000000505027211 */ /* 0x000fc800078f08ff */
[----:B------:R-:W-:Y:S01]  /*0530*/  LOP3.LUT R4, R2, 0xfffffffe, RZ, 0xc0, !PT ;  /* 0xfffffffe02047812 */ /* 0x000fe200078ec0ff */
[----:B0-----:R-:W-:Y:S02]  /*0540*/  IMAD.MOV R15, RZ, RZ, -R10 ;  /* 0x000000ffff0f7224 */ /* 0x001fe400078e0a0a */
[----:B------:R-:W-:Y:S01]  /*0550*/  FMUL R10, R11, UR4 ;  /* 0x000000040b0a7c20 */ /* 0x000fe20008400000 */
[----:B------:R-:W-:Y:S01]  /*0560*/  SHF.R.S32.HI R2, RZ, 0x1f, R7 ;  /* 0x0000001fff027819 */ /* 0x000fe20000011407 */
[----:B------:R-:W-:Y:S01]  /*0570*/  UMOV UR4, 0x20 ;  /* 0x0000002000047882 */ /* 0x000fe20000000000 */
[----:B--2---:R-:W-:Y:S01]  /*0580*/  IMAD R12, R12, R15, UR8 ;  /* 0x000000080c0c7e24 */ /* 0x004fe2000f8e020f */
[----:B------:R-:W-:-:S04]  /*0590*/  @!UP0 UIADD3 UR4, -UR4, 0x100000, URZ ;  /* 0x0010000004048890 */ /* 0x000fc8000fffe13f */
[----:B------:R-:W-:Y:S02]  /*05a0*/  @!UP0 USHF.L.U32 UR5, UR4, 0xb, URZ ;  /* 0x0000000b04058899 */ /* 0x000fe4000800063f */
[----:B------:R-:W-:Y:S01]  /*05b0*/  @!UP0 USHF.L.U32 UR4, UR4, 0x1, URZ ;  /* 0x0000000104048899 */ /* 0x000fe2000800063f */
[C---:B------:R-:W-:Y:S01]  /*05c0*/  IMAD.IADD R11, R5.reuse, 0x1, -R4 ;  /* 0x00000001050b7824 */ /* 0x040fe200078e0a04 */
[----:B------:R-:W0:Y:S01]  /*05d0*/  F2I.U32.TRUNC.NTZ R10, R10 ;  /* 0x0000000a000a7305 */ /* 0x000e22000020f000 */
[----:B------:R-:W-:Y:S01]  /*05e0*/  LEA.HI R2, R2, R7, RZ, 0x2 ;  /* 0x0000000702027211 */ /* 0x000fe200078f10ff */
[----:B------:R-:W-:Y:S02]  /*05f0*/  IMAD.SHL.U32 R4, R5, 0x4, RZ ;  /* 0x0000000405047824 */ /* 0x000fe400078e00ff */
[----:B------:R-:W-:Y:S01]  /*0600*/  ISETP.NE.AND P3, PT, R11, R12, PT ;  /* 0x0000000c0b00720c */ /* 0x000fe20003f65270 */
[----:B-1----:R-:W-:Y:S01]  /*0610*/  @!UP0 ULEA UR6, UR7, UR6, 0x18 ;  /* 0x0000000607068291 */ /* 0x002fe2000f8ec03f */
[----:B------:R-:W-:Y:S01]  /*0620*/  LOP3.LUT R2, R2, 0xfffffffc, RZ, 0xc0, !PT ;  /* 0xfffffffc02027812 */ /* 0x000fe200078ec0ff */
[----:B------:R-:W-:Y:S01]  /*0630*/  VOTEU.ALL UP0, P0 ;  /* 0x00000000003f7886 */ /* 0x000fe20000000000 */
[----:B------:R-:W-:-:S02]  /*0640*/  LOP3.LUT R5, R5, 0xc, R4, 0x78, !PT ;  /* 0x0000000c05057812 */ /* 0x000fc400078e7804 */
[----:B------:R-:W-:Y:S01]  /*0650*/  LOP3.LUT P0, RZ, R6, 0x7, RZ, 0xc0, !PT ;  /* 0x0000000706ff7812 */ /* 0x000fe2000780c0ff */
[----:B------:R-:W-:Y:S02]  /*0660*/  IMAD.IADD R7, R7, 0x1, -R2 ;  /* 0x0000000107077824 */ /* 0x000fe400078e0a02 */
[----:B------:R-:W-:Y:S01]  /*0670*/  IMAD.MOV.U32 R6, RZ, RZ, 0x1 ;  /* 0x00000001ff067424 */ /* 0x000fe200078e00ff */
[----:B------:R-:W-:Y:S01]  /*0680*/  ISETP.LT.U32.AND P0, PT, R5, 0x2, !P0 ;  /* 0x000000020500780c */ /* 0x000fe20004701070 */
[----:B0-----:R-:W-:Y:S01]  /*0690*/  IMAD.MOV R20, RZ, RZ, -R10 ;  /* 0x000000ffff147224 */ /* 0x001fe200078e0a0a */
[----:B------:R-:W-:Y:S01]  /*06a0*/  ISETP.NE.AND P1, PT, R7, 0x3, PT ;  /* 0x000000030700780c */ /* 0x000fe20003f25270 */
[----:B------:R-:W0:Y:S02]  /*06b0*/  FENCE.VIEW.ASYNC.S ;  /* 0x00000000000073c6 */ /* 0x000e240000000000 */
[----:B0-----:R0:W1:Y:S01]  /*06c0*/  @!UP0 SYNCS.EXCH.64 URZ, [UR6+0x40], UR4 ;  /* 0x00004004063f85b2 */ /* 0x0010620008000100 */
[----:B------:R-:W-:Y:S01]  /*06d0*/  @P3 LEA.HI R2, R5, R5, RZ, 0x1 ;  /* 0x0000000505023211 */ /* 0x000fe200078f08ff */
[----:B-----5:R-:W-:Y:S01]  /*06e0*/  IMAD R11, R13, R20, R8 ;  /* 0x000000140d0b7224 */ /* 0x020fe200078e0208 */
[----:B------:R-:W-:-:S02]  /*06f0*/  ISETP.EQ.OR P1, PT, R7, RZ, !P1 ;  /* 0x000000ff0700720c */ /* 0x000fc40004f22670 */
[----:B------:R-:W-:Y:S02]  /*0700*/  @P3 SHF.R.S32.HI R2, RZ, 0x1, R2 ;  /* 0x00000001ff023819 */ /* 0x000fe40000011402 */
[----:B------:R-:W-:Y:S02]  /*0710*/  ISETP.EQ.AND P1, PT, R3, RZ, P1 ;  /* 0x000000ff0300720c */ /* 0x000fe40000f22270 */
[----:B------:R-:W-:Y:S02]  /*0720*/  @P3 ISETP.NE.AND P5, PT, R2, R11, PT ;  /* 0x0000000b0200320c */ /* 0x000fe40003fa5270 */
[----:B------:R-:W-:Y:S02]  /*0730*/  SEL R3, RZ, 0x1, !P0 ;  /* 0x00000001ff037807 */ /* 0x000fe40004000000 */
[----:B------:R-:W-:Y:S02]  /*0740*/  @P3 SEL R6, RZ, 0x1, P5 ;  /* 0x00000001ff063807 */ /* 0x000fe40002800000 */
[----:B------:R-:W-:Y:S01]  /*0750*/  SEL R4, RZ, 0x1, !P1 ;  /* 0x00000001ff047807 */ /* 0x000fe20004800000 */
[----:B------:R0:W2:Y:S01]  /*0760*/  @!UP1 SYNCS.EXCH.64 URZ, [UR6+0x48], UR4 ;  /* 0x00004804063f95b2 */ /* 0x0000a20008000100 */
[----:B------:R-:W-:Y:S01]  /*0770*/  LOP3.LUT R6, R6, R3, RZ, 0xc0, !PT ;  /* 0x0000000306067212 */ /* 0x000fe200078ec0ff */
[----:B------:R-:W-:Y:S01]  /*0780*/  NOP ;  /* 0x0000000000007918 */ /* 0x000fe20000000000 */
[----:B------:R-:W-:Y:S01]  /*0790*/  SEL R4, R4, 0x2, P6 ;  /* 0x0000000204047807 */ /* 0x000fe20003000000 */
[----:B------:R-:W-:Y:S06]  /*07a0*/  @!P2 BRA `(.L_x_3) ;  /* 0x000000000008a947 */ /* 0x000fec0003800000 */
[----:B-12-4-:R-:W-:Y:S01]  /*07b0*/  UCGABAR_ARV ;  /* 0x00000000000079c7 */ /* 0x016fe20008000000 */
[----:B------:R-:W-:Y:S05]  /*07c0*/  BRA `(.L_x_4) ;  /* 0x0000000000047947 */ /* 0x000fea0003800000 */
.L_x_3:
[----:B-12-4-:R-:W-:Y:S01]  /*07d0*/  NOP ;  /* 0x0000000000007918 */ /* 0x016fe20000000000 */
.L_x_4:
[----:B------:R-:W1:Y:S01]  /*07e0*/  LDC R2, c[0x0][0x65c] ;  /* 0x00019700ff027b82 */ /* 0x000e620000000800 */
[----:B------:R-:W-:Y:S01]  /*07f0*/  IMAD.MOV.U32 R3, RZ, RZ, RZ ;  /* 0x000000ffff037224 */ /* 0x000fe200078e00ff */
[----:B-1----:R-:W-:Y:S01]  /*0800*/  ISETP.NE.AND P3, PT, R2, 0x1, PT ;  /* 0x000000010200780c */ /* 0x002fe20003f65270 */
[----:B------:R-:W-:-:S12]  /*0810*/  IMAD.U32 R2, RZ, RZ, UR8 ;  /* 0x00000008ff027e24 */ /* 0x000fd8000f8e00ff */
[----:B------:R-:W1:Y:S01]  /*0820*/  @P3 LDC R15, c[0x0][0x10] ;  /* 0x00000400ff0f3b82 */ /* 0x000e620000000800 */
[----:B------:R-:W-:Y:S02]  /*0830*/  @P3 IMAD.MOV.U32 R9, RZ, RZ, RZ ;  /* 0x000000ffff093224 */ /* 0x000fe400078e00ff */
[----:B------:R-:W-:-:S05]  /*0840*/  @P3 IMAD.MOV.U32 R17, RZ, RZ, RZ ;  /* 0x000000ffff113224 */ /* 0x000fca00078e00ff */
[----:B------:R-:W2:Y:S01]  /*0850*/  @!P3 LDC R11, c[0x0][0xc] ;  /* 0x00000300ff0bbb82 */ /* 0x000ea20000000800 */
[----:B-1----:R-:W-:-:S04]  /*0860*/  @P3 IMAD.WIDE.U32 R14, R15, UR8, R8 ;  /* 0x000000080f0e3c25 */ /* 0x002fc8000f8e0008 */
[----:B--2---:R-:W-:-:S04]  /*0870*/  @!P3 IMAD.WIDE.U32 R10, R8, R11, R2 ;  /* 0x0000000b080ab225 */ /* 0x004fc800078e0002 */
[----:B------:R-:W-:Y:S02]  /*0880*/  @P3 IMAD.MOV.U32 R2, RZ, RZ, R14 ;  /* 0x000000ffff023224 */ /* 0x000fe400078e000e */
[----:B------:R-:W-:Y:S02]  /*0890*/  @P3 IMAD.IADD R3, R15, 0x1, R17 ;  /* 0x000000010f033824 */ /* 0x000fe400078e0211 */
[----:B------:R-:W-:Y:S02]  /*08a0*/  @!P3 IMAD.MOV.U32 R2, RZ, RZ, R10 ;  /* 0x000000ffff02b224 */ /* 0x000fe400078e000a */
[----:B------:R-:W-:Y:S01]  /*08b0*/  @!P3 IMAD.MOV.U32 R3, RZ, RZ, R11 ;  /* 0x000000ffff03b224 */ /* 0x000fe200078e000b */
[----:B------:R-:W-:Y:S06]  /*08c0*/  @!P2 BRA `(.L_x_5) ;  /* 0x00000000000ca947 */ /* 0x000fec0003800000 */
[----:B------:R-:W-:Y:S01]  /*08d0*/  UCGABAR_WAIT ;  /* 0x0000000000007dc7 */ /* 0x000fe20008000000 */
[----:B------:R-:W-:Y:S01]  /*08e0*/  CCTL.IVALL ;  /* 0x00000000ff00798f */ /* 0x000fe20002000000 */
[----:B------:R-:W-:Y:S05]  /*08f0*/  BRA `(.L_x_6) ;  /* 0x0000000000047947 */ /* 0x000fea0003800000 */
.L_x_5:
[----:B------:R-:W-:Y:S06]  /*0900*/  BAR.SYNC.DEFER_BLOCKING 0x0 ;  /* 0x0000000000007b1d */ /* 0x000fec0000010000 */
.L_x_6:
[----:B------:R-:W-:Y:S05]  /*0910*/  @!P4 BRA `(.L_x_7) ;  /* 0x00000074009cc947 */ /* 0x000fea0003800000 */
[----:B------:R-:W-:-:S13]  /*0920*/  ISETP.GT.U32.AND P0, PT, R16, 0x1, PT ;  /* 0x000000011000780c */ /* 0x000fda0003f04070 */
[----:B0-----:R-:W-:Y:S05]  /*0930*/  @P0 EXIT ;  /* 0x000000000000094d */ /* 0x001fea0003800000 */
[----:B------:R-:W-:Y:S01]  /*0940*/  ULDC.64 UR4, c[0x0][0x650] ;  /* 0x0001940000047ab9 */ /* 0x000fe20000000a00 */
[----:B------:R-:W-:Y:S01]  /*0950*/  PRMT R14, RZ, 0x7610, R14 ;  /* 0x00007610ff0e7816 */ /* 0x000fe2000000000e */
[----:B------:R-:W-:Y:S01]  /*0960*/  IMAD.MOV.U32 R10, RZ, RZ, -0x1 ;  /* 0xffffffffff0a7424 */ /* 0x000fe200078e00ff */
[----:B------:R-:W-:Y:S01]  /*0970*/  ISETP.GE.U32.AND P0, PT, R2, UR4, PT ;  /* 0x0000000402007c0c */ /* 0x000fe2000bf06070 */
[----:B------:R-:W-:Y:S02]  /*0980*/  IMAD.MOV.U32 R11, RZ, RZ, -0x1 ;  /* 0xffffffffff0b7424 */ /* 0x000fe400078e00ff */
[----:B------:R-:W-:Y:S01]  /*0990*/  IMAD.MOV.U32 R7, RZ, RZ, -0x1 ;  /* 0xffffffffff077424 */ /* 0x000fe200078e00ff */
[----:B------:R-:W-:-:S13]  /*09a0*/  ISETP.GE.U32.AND.EX P0, PT, R3, UR5, PT, P0 ;  /* 0x0000000503007c0c */ /* 0x000fda000bf06100 */
[----:B------:R-:W-:Y:S05]  /*09b0*/  @P0 BRA `(.L_x_8) ;  /* 0x0000000400280947 */ /* 0x000fea0003800000 */
[----:B------:R-:W0:Y:S01]  /*09c0*/  LDC.64 R22, c[0x0][0x628] ;  /* 0x00018a00ff167b82 */ /* 0x000e220000000a00 */
[----:B------:R-:W-:Y:S02]  /*09d0*/  IMAD.MOV.U32 R10, RZ, RZ, R2 ;  /* 0x000000ffff0a7224 */ /* 0x000fe400078e0002 */
[----:B------:R-:W-:-:S05]  /*09e0*/  IMAD.MOV.U32 R11, RZ, RZ, R3 ;  /* 0x000000ffff0b7224 */ /* 0x000fca00078e0003 */
[----:B------:R-:W1:Y:S08]  /*09f0*/  LDC R18, c[0x0][0x630] ;  /* 0x00018c00ff127b82 */ /* 0x000e700000000800 */
[----:B------:R-:W2:Y:S01]  /*0a00*/  LDC.64 R24, c[0x0][0x620] ;  /* 0x00018800ff187b82 */ /* 0x000ea20000000a00 */
[----:B0-----:R-:W-:-:S04]  /*0a10*/  ISETP.NE.U32.AND P0, PT, R22, RZ, PT ;  /* 0x000000ff1600720c */ /* 0x001fc80003f05070 */
[----:B------:R-:W-:-:S13]  /*0a20*/  ISETP.NE.AND.EX P0, PT, R23, RZ, PT, P0 ;  /* 0x000000ff1700720c */ /* 0x000fda0003f05300 */
[----:B-12---:R-:W-:Y:S05]  /*0a30*/  @!P0 BRA `(.L_x_9) ;  /* 0x0000000000288947 */ /* 0x006fea0003800000 */
[----:B------:R-:W0:Y:S02]  /*0a40*/  LDC R7, c[0x0][0x634] ;  /* 0x00018d00ff077b82 */ /* 0x000e240000000800 */
[----:B0-----:R-:W-:-:S05]  /*0a50*/  IADD3 R7, P0, R2, R7, RZ ;  /* 0x0000000702077210 */ /* 0x001fca0007f1e0ff */
[----:B------:R-:W-:-:S04]  /*0a60*/  IMAD.X R19, RZ, RZ, R3, P0 ;  /* 0x000000ffff137224 */ /* 0x000fc800000e0603 */
[----:B------:R-:W-:-:S04]  /*0a70*/  IMAD.WIDE.U32 R10, R19, R22, RZ ;  /* 0x00000016130a7225 */ /* 0x000fc800078e00ff */
[----:B------:R-:W-:-:S04]  /*0a80*/  IMAD.WIDE.U32 R14, P0, R7, R23, R10 ;  /* 0x00000017070e7225 */ /* 0x000fc8000780000a */
[----:B------:R-:W-:-:S04]  /*0a90*/  IMAD.WIDE.U32 R10, R7, R22, RZ ;  /* 0x00000016070a7225 */ /* 0x000fc800078e00ff */
[----:B------:R-:W-:Y:S01]  /*0aa0*/  IMAD.X R17, RZ, RZ, RZ, P0 ;  /* 0x000000ffff117224 */ /* 0x000fe200000e06ff */
[----:B------:R-:W-:Y:S01]  /*0ab0*/  IADD3 RZ, P0, R11, R14, RZ ;  /* 0x0000000e0bff7210 */ /* 0x000fe20007f1e0ff */
[----:B------:R-:W-:-:S04]  /*0ac0*/  IMAD.MOV.U32 R16, RZ, RZ, R15 ;  /* 0x000000ffff107224 */ /* 0x000fc800078e000f */
[----:B------:R-:W-:-:S08]  /*0ad0*/  IMAD.WIDE.U32.X R10, R19, R23, R16, P0 ;  /* 0x00000017130a7225 */ /* 0x000fd000000e0410 */
.L_x_9:
[----:B------:R-:W0:Y:S01]  /*0ae0*/  LDC.64 R26, c[0x0][0x640] ;  /* 0x00019000ff1a7b82 */ /* 0x000e220000000a00 */
[--C-:B------:R-:W-:Y:S01]  /*0af0*/  SHF.R.U64 R28, R10, R18, R11.reuse ;  /* 0x000000120a1c7219 */ /* 0x100fe2000000120b */
[----:B------:R-:W-:Y:S01]  /*0b00*/  IMAD R29, R13, R20, R8 ;  /* 0x000000140d1d7224 */ /* 0x000fe200078e0208 */
[----:B------:R-:W-:Y:S01]  /*0b10*/  SHF.R.U32.HI R7, RZ, R18, R11 ;  /* 0x00000012ff077219 */ /* 0x000fe2000001160b */
[----:B------:R-:W-:Y:S01]  /*0b20*/  IMAD.MOV.U32 R23, RZ, RZ, 0x1 ;  /* 0x00000001ff177424 */ /* 0x000fe200078e00ff */
[----:B------:R-:W-:-:S03]  /*0b30*/  IADD3 R9, P0, RZ, -R28, RZ ;  /* 0x8000001cff097210 */ /* 0x000fc60007f1e0ff */
[----:B------:R-:W1:Y:S02]  /*0b40*/  LDC R16, c[0x0][0x618] ;  /* 0x00018600ff107b82 */ /* 0x000e640000000800 */
[----:B------:R-:W-:Y:S02]  /*0b50*/  IMAD.X R7, RZ, RZ, ~R7, P0 ;  /* 0x000000ffff077224 */ /* 0x000fe400000e0e07 */
[----:B------:R-:W-:-:S04]  /*0b60*/  IMAD.WIDE.U32 R10, R9, R24, R2 ;  /* 0x00000018090a7225 */ /* 0x000fc800078e0002 */
[----:B------:R-:W2:Y:S01]  /*0b70*/  LDC R15, c[0x0][0x608] ;  /* 0x00018200ff0f7b82 */ /* 0x000ea20000000800 */
[----:B------:R-:W-:-:S04]  /*0b80*/  IMAD R14, R7, R24, RZ ;  /* 0x00000018070e7224 */ /* 0x000fc800078e02ff */
[----:B------:R-:W-:-:S03]  /*0b90*/  IMAD R7, R9, R25, R14 ;  /* 0x0000001909077224 */ /* 0x000fc600078e020e */
[----:B------:R-:W3:Y:S01]  /*0ba0*/  LDC R22, c[0x0][0x658] ;  /* 0x00019600ff167b82 */ /* 0x000ee20000000800 */
[----:B------:R-:W-:Y:S01]  /*0bb0*/  IMAD.IADD R7, R11, 0x1, R7 ;  /* 0x000000010b077824 */ /* 0x000fe200078e0207 */
[----:B0-----:R-:W-:-:S04]  /*0bc0*/  ISETP.NE.U32.AND P0, PT, R26, RZ, PT ;  /* 0x000000ff1a00720c */ /* 0x001fc80003f05070 */
[----:B------:R-:W-:Y:S02]  /*0bd0*/  ISETP.NE.AND.EX P0, PT, R27, RZ, PT, P0 ;  /* 0x000000ff1b00720c */ /* 0x000fe40003f05300 */
[----:B------:R-:W0:Y:S01]  /*0be0*/  LDC R18, c[0x0][0x600] ;  /* 0x00018000ff127b82 */ /* 0x000e220000000800 */
[-CC-:B-1----:R-:W-:Y:S02]  /*0bf0*/  SHF.R.U64 R19, R10, R16.reuse, R7.reuse ;  /* 0x000000100a137219 */ /* 0x182fe40000001207 */
[----:B------:R-:W-:Y:S01]  /*0c00*/  SHF.R.U32.HI R10, RZ, R16, R7 ;  /* 0x00000010ff0a7219 */ /* 0x000fe20000011607 */
[----:B------:R-:W-:-:S04]  /*0c10*/  IMAD.MOV.U32 R7, RZ, RZ, -0x1 ;  /* 0xffffffffff077424 */ /* 0x000fc800078e00ff */
[----:B------:R-:W1:Y:S01]  /*0c20*/  LDC R21, c[0x0][0x648] ;  /* 0x00019200ff157b82 */ /* 0x000e620000000800 */
[-CC-:B--2---:R-:W-:Y:S02]  /*0c30*/  SHF.R.U64 R16, R19, R15.reuse, R10.reuse ;  /* 0x0000000f13107219 */ /* 0x184fe4000000120a */
[----:B------:R-:W-:-:S05]  /*0c40*/  SHF.R.U32.HI R9, RZ, R15, R10 ;  /* 0x0000000fff097219 */ /* 0x000fca000001160a */
[----:B------:R-:W2:Y:S01]  /*0c50*/  LDC R24, c[0x0][0x638] ;  /* 0x00018e00ff187b82 */ /* 0x000ea20000000800 */
[-CC-:B---3--:R-:W-:Y:S02]  /*0c60*/  SHF.R.U64 R20, R16, R22.reuse, R9.reuse ;  /* 0x0000001610147219 */ /* 0x188fe40000001209 */
[-C--:B------:R-:W-:Y:S02]  /*0c70*/  SHF.L.U32 R7, R7, R22.reuse, RZ ;  /* 0x0000001607077219 */ /* 0x080fe400000006ff */
[----:B------:R-:W-:Y:S01]  /*0c80*/  SHF.R.U32.HI R9, RZ, R22, R9 ;  /* 0x00000016ff097219 */ /* 0x000fe20000011609 */
[----:B------:R-:W-:Y:S01]  /*0c90*/  IMAD.MOV.U32 R8, RZ, RZ, R20 ;  /* 0x000000ffff087224 */ /* 0x000fe200078e0014 */
[----:B------:R-:W-:Y:S01]  /*0ca0*/  LOP3.LUT R13, RZ, R7, RZ, 0x33, !PT ;  /* 0x00000007ff0d7212 */ /* 0x000fe200078e33ff */
[----:B------:R-:W3:Y:S01]  /*0cb0*/  LDC R25, c[0x0][0x610] ;  /* 0x00018400ff197b82 */ /* 0x000ee20000000800 */
[----:B------:R-:W-:Y:S05]  /*0cc0*/  @!P0 BRA `(.L_x_10) ;  /* 0x0000000000288947 */ /* 0x000fea0003800000 */
[----:B------:R-:W4:Y:S02]  /*0cd0*/  LDC R7, c[0x0][0x64c] ;  /* 0x00019300ff077b82 */ /* 0x000f240000000800 */
[----:B----4-:R-:W-:-:S05]  /*0ce0*/  IADD3 R7, P0, R20, R7, RZ ;  /* 0x0000000714077210 */ /* 0x010fca0007f1e0ff */
        /* <DEDUP_REMOVED lines=8> */
.L_x_10:
[----:B-1----:R-:W-:Y:S01]  /*0d70*/  SHF.R.U64 R9, R8, R21, R9 ;  /* 0x0000001508097219 */ /* 0x002fe20000001209 */
[----:B0-----:R-:W-:Y:S01]  /*0d80*/  VIADD R10, R18, 0xffffffff ;  /* 0xffffffff120a7836 */ /* 0x001fe20000000000 */
[----:B------:R-:W-:Y:S01]  /*0d90*/  SHF.L.U32 R7, R23, R22, RZ ;  /* 0x0000001617077219 */ /* 0x000fe200000006ff */
[----:B------:R-:W-:Y:S01]  /*0da0*/  IMAD.MOV.U32 R14, RZ, RZ, 0x1 ;  /* 0x00000001ff0e7424 */ /* 0x000fe200078e00ff */
[----:B------:R-:W-:Y:S01]  /*0db0*/  LOP3.LUT R8, R16, R13, RZ, 0xc0, !PT ;  /* 0x0000000d10087212 */ /* 0x000fe200078ec0ff */
[----:B------:R-:W-:Y:S01]  /*0dc0*/  IMAD.MOV R11, RZ, RZ, -R9 ;  /* 0x000000ffff0b7224 */ /* 0x000fe200078e0a09 */
[----:B------:R-:W-:Y:S02]  /*0dd0*/  SEL R12, R12, R29, !P3 ;  /* 0x0000001d0c0c7207 */ /* 0x000fe40005800000 */
[----:B------:R-:W-:Y:S01]  /*0de0*/  LOP3.LUT R10, R19, R10, RZ, 0xc0, !PT ;  /* 0x0000000a130a7212 */ /* 0x000fe200078ec0ff */
[----:B------:R-:W-:Y:S02]  /*0df0*/  IMAD R9, R7, R9, R8 ;  /* 0x0000000907097224 */ /* 0x000fe400078e0208 */
[----:B--2---:R-:W-:-:S02]  /*0e00*/  IMAD R7, R11, R24, R20 ;  /* 0x000000180b077224 */ /* 0x004fc400078e0214 */
[----:B---3--:R-:W-:Y:S02]  /*0e10*/  IMAD R12, R9, R25, R12 ;  /* 0x00000019090c7224 */ /* 0x008fe400078e020c */
[----:B------:R-:W-:-:S05]  /*0e20*/  IMAD R7, R7, R18, R10 ;  /* 0x0000001207077224 */ /* 0x000fca00078e020a */
[----:B------:R-:W-:Y:S02]  /*0e30*/  SEL R11, R7, R12, !P3 ;  /* 0x0000000c070b7207 */ /* 0x000fe40005800000 */
[----:B------:R-:W-:Y:S01]  /*0e40*/  SEL R10, R12, R7, !P3 ;  /* 0x000000070c0a7207 */ /* 0x000fe20005800000 */
[----:B------:R-:W-:-:S07]  /*0e50*/  IMAD.MOV.U32 R7, RZ, RZ, R28 ;  /* 0x000000ffff077224 */ /* 0x000fce00078e001c */
.L_x_8:
[----:B------:R-:W-:-:S08]  /*0e60*/  NOP ;  /* 0x0000000000007918 */ /* 0x000fd00000000000 */
[----:B------:R-:W0:Y:S02]  /*0e70*/  USETMAXREG.TRY_ALLOC.CTAPOOL UP0, 0xe8 ;  /* 0x000000e8000079c8 */ /* 0x000e240008000600 */
[----:B0-----:R-:W-:-:S13]  /*0e80*/  PLOP3.LUT P0, PT, PT, PT, UP0, 0x80, 0x0 ;  /* 0x000000000000781c */ /* 0x001fda0003f0f008 */
[----:B------:R-:W-:Y:S05]  /*0e90*/  @!P0 BRA `(.L_x_8) ;  /* 0xfffffffc00f08947 */ /* 0x000fea000383ffff */
[----:B------:R-:W-:Y:S01]  /*0ea0*/  ULDC.64 UR4, c[0x0][0x598] ;  /* 0x0001660000047ab9 */ /* 0x000fe20000000a00 */
[----:B------:R-:W-:Y:S01]  /*0eb0*/  ULDC.64 UR16, c[0x0][0x208] ;  /* 0x0000820000107ab9 */ /* 0x000fe20000000a00 */
[----:B------:R-:W-:-:S04]  /*0ec0*/  ISETP.NE.U32.AND P0, PT, RZ, UR4, PT ;  /* 0x00000004ff007c0c */ /* 0x000fc8000bf05070 */
[----:B------:R-:W-:-:S13]  /*0ed0*/  ISETP.NE.AND.EX P0, PT, RZ, UR5, PT, P0 ;  /* 0x00000005ff007c0c */ /* 0x000fda000bf05300 */
[----:B------:R-:W-:Y:S05]  /*0ee0*/  @!P0 BRA `(.L_x_11) ;  /* 0x00000000001c8947 */ /* 0x000fea0003800000 */
[----:B------:R-:W0:Y:S02]  /*0ef0*/  LDC.64 R8, c[0x0][0x598] ;  /* 0x00016600ff087b82 */ /* 0x000e240000000a00 */
[----:B0-----:R-:W2:Y:S02]  /*0f00*/  LDG.E.64 R8, desc[UR16][R8.64] ;  /* 0x0000001008087981 */ /* 0x001ea4000c1e1b00 */
[----:B--2---:R-:W-:-:S04]  /*0f10*/  ISETP.NE.U32.AND P0, PT, R8, RZ, PT ;  /* 0x000000ff0800720c */ /* 0x004fc80003f05070 */
[----:B------:R-:W-:-:S13]  /*0f20*/  ISETP.NE.AND.EX P0, PT, R9, RZ, PT, P0 ;  /* 0x000000ff0900720c */ /* 0x000fda0003f05300 */
[----:B------:R-:W-:Y:S05]  /*0f30*/  @!P0 BRA `(.L_x_11) ;  /* 0x0000000000088947 */ /* 0x000fea0003800000 */
[----:B------:R0:W5:Y:S01]  /*0f40*/  LD.E R8, desc[UR16][R8.64] ;  /* 0x0000001008087980 */ /* 0x000162000c101900 */
[----:B------:R-:W-:Y:S05]  /*0f50*/  BRA `(.L_x_12) ;  /* 0x0000000000207947 */ /* 0x000fea0003800000 */
.L_x_11:
[----:B------:R-:W-:Y:S02]  /*0f60*/  ULDC.64 UR4, c[0x0][0x588] ;  /* 0x0001620000047ab9 */ /* 0x000fe40000000a00 */
[----:B------:R-:W-:-:S04]  /*0f70*/  ISETP.NE.U32.AND P0, PT, RZ, UR4, PT ;  /* 0x00000004ff007c0c */ /* 0x000fc8000bf05070 */
[----:B------:R-:W-:-:S13]  /*0f80*/  ISETP.NE.AND.EX P0, PT, RZ, UR5, PT, P0 ;  /* 0x00000005ff007c0c */ /* 0x000fda000bf05300 */
[----:B------:R-:W-:Y:S05]  /*0f90*/  @!P0 BRA `(.L_x_13) ;  /* 0x00000000000c8947 */ /* 0x000fea0003800000 */
[----:B------:R-:W0:Y:S02]  /*0fa0*/  LDC.64 R8, c[0x0][0x588] ;  /* 0x00016200ff087b82 */ /* 0x000e240000000a00 */
[----:B0-----:R1:W5:Y:S01]  /*0fb0*/  LDG.E R8, desc[UR16][R8.64] ;  /* 0x0000001008087981 */ /* 0x001362000c1e1900 */
[----:B------:R-:W-:Y:S05]  /*0fc0*/  BRA `(.L_x_12) ;  /* 0x0000000000047947 */ /* 0x000fea0003800000 */
.L_x_13:
[----:B------:R-:W2:Y:S02]  /*0fd0*/  LDC R8, c[0x0][0x580] ;  /* 0x00016000ff087b82 */ /* 0x000ea40000000800 */
.L_x_12:
[----:B------:R-:W-:Y:S02]  /*0fe0*/  ULDC.64 UR4, c[0x0][0x5a0] ;  /* 0x0001680000047ab9 */ /* 0x000fe40000000a00 */
[----:B------:R-:W-:-:S04]  /*0ff0*/  ISETP.NE.U32.AND P0, PT, RZ, UR4, PT ;  /* 0x00000004ff007c0c */ /* 0x000fc8000bf05070 */
[----:B------:R-:W-:-:S13]  /*1000*/  ISETP.NE.AND.EX P0, PT, RZ, UR5, PT, P0 ;  /* 0x00000005ff007c0c */ /* 0x000fda000bf05300 */
[----:B------:R-:W-:Y:S05]  /*1010*/  @!P0 BRA `(.L_x_14) ;  /* 0x00000000001c8947 */ /* 0x000fea0003800000 */
[----:B------:R-:W3:Y:S02]  /*1020*/  LDC.64 R12, c[0x0][0x5a0] ;  /* 0x00016800ff0c7b82 */ /* 0x000ee40000000a00 */
[----:B---3--:R-:W3:Y:S02]  /*1030*/  LDG.E.64 R12, desc[UR16][R12.64] ;  /* 0x000000100c0c7981 */ /* 0x008ee4000c1e1b00 */
[----:B---3--:R-:W-:-:S04]  /*1040*/  ISETP.NE.U32.AND P0, PT, R12, RZ, PT ;  /* 0x000000ff0c00720c */ /* 0x008fc80003f05070 */
[----:B------:R-:W-:-:S13]  /*1050*/  ISETP.NE.AND.EX P0, PT, R13, RZ, PT, P0 ;  /* 0x000000ff0d00720c */ /* 0x000fda0003f05300 */
[----:B------:R-:W-:Y:S05]  /*1060*/  @!P0 BRA `(.L_x_14) ;  /* 0x0000000000088947 */ /* 0x000fea0003800000 */
[----:B01----:R0:W5:Y:S01]  /*1070*/  LD.E R9, desc[UR16][R12.64] ;  /* 0x000000100c097980 */ /* 0x003162000c101900 */
[----:B------:R-:W-:Y:S05]  /*1080*/  BRA `(.L_x_15) ;  /* 0x0000000000207947 */ /* 0x000fea0003800000 */
.L_x_14:
[----:B------:R-:W-:Y:S02]  /*1090*/  ULDC.64 UR4, c[0x0][0x590] ;  /* 0x0001640000047ab9 */ /* 0x000fe40000000a00 */
[----:B------:R-:W-:-:S04]  /*10a0*/  ISETP.NE.U32.AND P0, PT, RZ, UR4, PT ;  /* 0x00000004ff007c0c */ /* 0x000fc8000bf05070 */
[----:B------:R-:W-:-:S13]  /*10b0*/  ISETP.NE.AND.EX P0, PT, RZ, UR5, PT, P0 ;  /* 0x00000005ff007c0c */ /* 0x000fda000bf05300 */
[----:B------:R-:W-:Y:S05]  /*10c0*/  @!P0 BRA `(.L_x_16) ;  /* 0x00000000000c8947 */ /* 0x000fea0003800000 */
[----:B------:R-:W0:Y:S02]  /*10d0*/  LDC.64 R12, c[0x0][0x590] ;  /* 0x00016400ff0c7b82 */ /* 0x000e240000000a00 */
[----:B01----:R1:W5:Y:S01]  /*10e0*/  LDG.E R9, desc[UR16][R12.64] ;  /* 0x000000100c097981 */ /* 0x003362000c1e1900 */
[----:B------:R-:W-:Y:S05]  /*10f0*/  BRA `(.L_x_15) ;  /* 0x0000000000047947 */ /* 0x000fea0003800000 */
.L_x_16:
[----:B01----:R-:W3:Y:S02]  /*1100*/  LDC R9, c[0x0][0x584] ;  /* 0x00016100ff097b82 */ /* 0x003ee40000000800 */
.L_x_15:
[----:B------:R-:W-:-:S13]  /*1110*/  LOP3.LUT P0, RZ, R14, 0xff, RZ, 0xc0, !PT ;  /* 0x000000ff0eff7812 */ /* 0x000fda000780c0ff */
[----:B------:R-:W-:Y:S05]  /*1120*/  @!P0 EXIT ;  /* 0x000000000000894d */ /* 0x000fea0003800000 */
[----:B------:R-:W-:Y:S01]  /*1130*/  ULDC UR4, c[0x0][0x28c] ;  /* 0x0000a30000047ab9 */ /* 0x000fe20000000800 */
[----:B------:R-:W-:Y:S01]  /*1140*/  LOP3.LUT R144, R4, 0x1, RZ, 0xfc, !PT ;  /* 0x0000000104907812 */ /* 0x000fe200078efcff */
[----:B------:R-:W-:-:S04]  /*1150*/  UIADD3 UR4, UR4, 0x1f, URZ ;  /* 0x0000001f04047890 */ /* 0x000fc8000fffe03f */
[----:B------:R-:W-:-:S04]  /*1160*/  USHF.R.S32.HI UR5, URZ, 0x1f, UR4 ;  /* 0x0000001f3f057899 */ /* 0x000fc80008011404 */
[----:B------:R-:W-:-:S03]  /*1170*/  ULEA.HI UR5, UR5, UR4, URZ, 0x5 ;  /* 0x0000000405057291 */ /* 0x000fc6000f8f283f */
[----:B------:R-:W-:Y:S01]  /*1180*/  UMOV UR4, URZ ;  /* 0x0000003f00047c82 */ /* 0x000fe20008000000 */
[----:B------:R-:W-:-:S03]  /*1190*/  USHF.R.S32.HI UR9, URZ, 0x5, UR5 ;  /* 0x000000053f097899 */ /* 0x000fc60008011405 */
[----:B------:R-:W-:-:S09]  /*11a0*/  UMOV UR5, URZ ;  /* 0x0000003f00057c82 */ /* 0x000fd20008000000 */
.L_x_171:
[----:B01----:R-:W-:Y:S01]  /*11b0*/  LOP3.LUT R12, R0, 0x80, RZ, 0xc0, !PT ;  /* 0x00000080000c7812 */ /* 0x003fe200078ec0ff */
[----:B------:R-:W0:Y:S01]  /*11c0*/  S2UR UR13, SR_CgaCtaId ;  /* 0x00000000000d79c3 */ /* 0x000e220000008800 */
[----:B------:R-:W-:Y:S01]  /*11d0*/  UMOV UR12, 0x400 ;  /* 0x00000400000c7882 */ /* 0x000fe20000000000 */
[----:B------:R-:W-:Y:S01]  /*11e0*/  UMOV UR6, URZ ;  /* 0x0000003f00067c82 */ /* 0x000fe20008000000 */
[----:B------:R-:W-:Y:S01]  /*11f0*/  SHF.R.U32.HI R12, RZ, 0x7, R12 ;  /* 0x00000007ff0c7819 */ /* 0x000fe2000001160c */
[----:B------:R-:W-:Y:S01]  /*1200*/  UMOV UR7, URZ ;  /* 0x0000003f00077c82 */ /* 0x000fe20008000000 */
[----:B------:R-:W-:Y:S01]  /*1210*/  UMOV UR18, UR5 ;  /* 0x0000000500127c82 */ /* 0x000fe20008000000 */
[----:B------:R-:W-:Y:S02]  /*1220*/  CS2R R20, SRZ ;  /* 0x0000000000147805 */ /* 0x000fe4000001ff00 */
[----:B------:R-:W-:Y:S01]  /*1230*/  CS2R R18, SRZ ;  /* 0x0000000000127805 */ /* 0x000fe2000001ff00 */
[----:B------:R-:W1:Y:S01]  /*1240*/  LDC R13, c[0x0][0x28c] ;  /* 0x0000a300ff0d7b82 */ /* 0x000e620000000800 */
[----:B----4-:R-:W4:Y:S01]  /*1250*/  SHFL.IDX PT, R12, R12, RZ, 0x1f ;  /* 0x00001fff0c0c7589 */ /* 0x010f2200000e0000 */
[----:B------:R-:W-:-:S02]  /*1260*/  CS2R R22, SRZ ;  /* 0x0000000000167805 */ /* 0x000fc4000001ff00 */
[----:B------:R-:W-:Y:S02]  /*1270*/  CS2R R88, SRZ ;  /* 0x0000000000587805 */ /* 0x000fe4000001ff00 */
[----:B------:R-:W-:Y:S02]  /*1280*/  CS2R R90, SRZ ;  /* 0x00000000005a7805 */ /* 0x000fe4000001ff00 */
[----:B------:R-:W-:Y:S02]  /*1290*/  CS2R R92, SRZ ;  /* 0x00000000005c7805 */ /* 0x000fe4000001ff00 */
[----:B------:R-:W-:Y:S02]  /*12a0*/  CS2R R94, SRZ ;  /* 0x00000000005e7805 */ /* 0x000fe4000001ff00 */
[----:B------:R-:W-:Y:S02]  /*12b0*/  CS2R R98, SRZ ;  /* 0x0000000000627805 */ /* 0x000fe4000001ff00 */
        /* <DEDUP_REMOVED lines=16> */
[----:B-1----:R-:W-:Y:S02]  /*13c0*/  ISETP.GE.AND P0, PT, R13, 0x1, PT ;  /* 0x000000010d00780c */ /* 0x002fe40003f06270 */
[----:B------:R-:W-:Y:S02]  /*13d0*/  CS2R R130, SRZ ;  /* 0x0000000000827805 */ /* 0x000fe4000001ff00 */
[----:B----4-:R-:W-:-:S02]  /*13e0*/  R2UR UR8, R12 ;  /* 0x000000000c0872ca */ /* 0x010fc400000e0000 */
[----:B------:R-:W-:Y:S02]  /*13f0*/  CS2R R132, SRZ ;  /* 0x0000000000847805 */ /* 0x000fe4000001ff00 */
[----:B------:R-:W-:Y:S02]  /*1400*/  CS2R R134, SRZ ;  /* 0x0000000000867805 */ /* 0x000fe4000001ff00 */
[----:B------:R-:W-:Y:S02]  /*1410*/  CS2R R136, SRZ ;  /* 0x0000000000887805 */ /* 0x000fe4000001ff00 */
[----:B------:R-:W-:Y:S02]  /*1420*/  CS2R R138, SRZ ;  /* 0x00000000008a7805 */ /* 0x000fe4000001ff00 */
[----:B------:R-:W-:Y:S02]  /*1430*/  CS2R R140, SRZ ;  /* 0x00000000008c7805 */ /* 0x000fe4000001ff00 */
[----:B------:R-:W-:Y:S01]  /*1440*/  CS2R R142, SRZ ;  /* 0x00000000008e7805 */ /* 0x000fe2000001ff00 */
[----:B------:R-:W-:Y:S01]  /*1450*/  IMAD.MOV.U32 R145, RZ, RZ, RZ ;  /* 0x000000ffff917224 */ /* 0x000fe200078e00ff */
[----:B------:R-:W-:Y:S01]  /*1460*/  CS2R R56, SRZ ;  /* 0x0000000000387805 */ /* 0x000fe2000001ff00 */
[----:B------:R-:W-:Y:S01]  /*1470*/  IMAD.MOV.U32 R147, RZ, RZ, RZ ;  /* 0x000000ffff937224 */ /* 0x000fe200078e00ff */
[----:B------:R-:W-:Y:S01]  /*1480*/  CS2R R58, SRZ ;  /* 0x00000000003a7805 */ /* 0x000fe2000001ff00 */
[----:B------:R-:W-:Y:S01]  /*1490*/  IMAD.U32 R16, RZ, RZ, UR4 ;  /* 0x00000004ff107e24 */ /* 0x000fe2000f8e00ff */
[----:B------:R-:W-:Y:S01]  /*14a0*/  CS2R R60, SRZ ;  /* 0x00000000003c7805 */ /* 0x000fe2000001ff00 */
[----:B------:R-:W-:Y:S01]  /*14b0*/  ULEA.HI UR10, UR8, UR8, URZ, 0x1 ;  /* 0x00000008080a7291 */ /* 0x000fe2000f8f083f */
[----:B------:R-:W-:-:S02]  /*14c0*/  CS2R R62, SRZ ;  /* 0x00000000003e7805 */ /* 0x000fc4000001ff00 */
[----:B------:R-:W-:Y:S02]  /*14d0*/  CS2R R64, SRZ ;  /* 0x0000000000407805 */ /* 0x000fe4000001ff00 */
[----:B------:R-:W-:Y:S01]  /*14e0*/  CS2R R66, SRZ ;  /* 0x0000000000427805 */ /* 0x000fe2000001ff00 */
[----:B------:R-:W-:Y:S01]  /*14f0*/  ULOP3.LUT UR11, UR10, 0x1ffffe, URZ, 0xc0, !UPT ;  /* 0x001ffffe0a0b7892 */ /* 0x000fe2000f8ec03f */
[----:B------:R-:W-:Y:S01]  /*1500*/  CS2R R68, SRZ ;  /* 0x0000000000447805 */ /* 0x000fe2000001ff00 */
[----:B0-----:R-:W-:Y:S01]  /*1510*/  ULEA UR10, UR13, UR12, 0x18 ;  /* 0x0000000c0d0a7291 */ /* 0x001fe2000f8ec03f */
[----:B------:R-:W-:Y:S01]  /*1520*/  CS2R R70, SRZ ;  /* 0x0000000000467805 */ /* 0x000fe2000001ff00 */
[----:B------:R-:W-:Y:S01]  /*1530*/  UIADD3 UR11, UR8, -UR11, URZ ;  /* 0x8000000b080b7290 */ /* 0x000fe2000fffe03f */
[----:B------:R-:W-:Y:S02]  /*1540*/  CS2R R72, SRZ ;  /* 0x0000000000487805 */ /* 0x000fe4000001ff00 */
[----:B------:R-:W-:Y:S01]  /*1550*/  CS2R R74, SRZ ;  /* 0x00000000004a7805 */ /* 0x000fe2000001ff00 */
[----:B------:R-:W-:Y:S01]  /*1560*/  UMOV UR8, URZ ;  /* 0x0000003f00087c82 */ /* 0x000fe20008000000 */
[----:B------:R-:W-:Y:S01]  /*1570*/  ULEA UR11, UR11, UR10, 0xb ;  /* 0x0000000a0b0b7291 */ /* 0x000fe2000f8e583f */
[----:B------:R-:W-:-:S02]  /*1580*/  CS2R R76, SRZ ;  /* 0x00000000004c7805 */ /* 0x000fc4000001ff00 */
[----:B------:R-:W-:Y:S02]  /*1590*/  CS2R R78, SRZ ;  /* 0x00000000004e7805 */ /* 0x000fe4000001ff00 */
[----:B------:R-:W-:Y:S01]  /*15a0*/  CS2R R80, SRZ ;  /* 0x0000000000507805 */ /* 0x000fe2000001ff00 */
[----:B------:R-:W-:Y:S01]  /*15b0*/  UIADD3 UR11, UR11, 0x100, URZ ;  /* 0x000001000b0b7890 */ /* 0x000fe2000fffe03f */
[----:B------:R-:W-:Y:S02]  /*15c0*/  CS2R R82, SRZ ;  /* 0x0000000000527805 */ /* 0x000fe4000001ff00 */
[----:B------:R-:W-:Y:S02]  /*15d0*/  CS2R R84, SRZ ;  /* 0x0000000000547805 */ /* 0x000fe4000001ff00 */
[----:B------:R-:W-:Y:S01]  /*15e0*/  CS2R R86, SRZ ;  /* 0x0000000000567805 */ /* 0x000fe2000001ff00 */
[----:B------:R-:W-:Y:S01]  /*15f0*/  USHF.R.U32.HI UR11, URZ, 0x4, UR11 ;  /* 0x000000043f0b7899 */ /* 0x000fe2000801160b */
[----:B------:R-:W-:-:S02]  /*1600*/  CS2R R24, SRZ ;  /* 0x0000000000187805 */ /* 0x000fc4000001ff00 */
[----:B------:R-:W-:Y:S02]  /*1610*/  CS2R R26, SRZ ;  /* 0x00000000001a7805 */ /* 0x000fe4000001ff00 */
[----:B------:R-:W-:Y:S01]  /*1620*/  CS2R R28, SRZ ;  /* 0x00000000001c7805 */ /* 0x000fe2000001ff00 */
[----:B------:R-:W-:Y:S01]  /*1630*/  ULOP3.LUT UR11, UR11, 0x3fff, URZ, 0xc0, !UPT ;  /* 0x00003fff0b0b7892 */ /* 0x000fe2000f8ec03f */
        /* <DEDUP_REMOVED lines=12> */
[----:B------:R-:W-:Y:S01]  /*1700*/  CS2R R54, SRZ ;  /* 0x0000000000367805 */ /* 0x000fe2000001ff00 */
[----:B--23--:R-:W-:Y:S06]  /*1710*/  @!P0 BRA `(.L_x_17) ;  /* 0x0000000800308947 */ /* 0x00cfec0003800000 */
[----:B------:R-:W-:-:S13]  /*1720*/  ISETP.NE.AND P1, PT, R144, 0x3, PT ;  /* 0x000000039000780c */ /* 0x000fda0003f25270 */
[----:B------:R-:W-:Y:S05]  /*1730*/  @!P1 BRA `(.L_x_18) ;  /* 0x0000000000049947 */ /* 0x000fea0003800000 */
[----:B------:R-:W-:Y:S01]  /*1740*/  BPT.TRAP 0x1 ;  /* 0x000000040000795c */ /* 0x000fe20000300000 */
.L_x_18:
[----:B------:R-:W-:Y:S01]  /*1750*/  ULEA UR7, UR5, UR10, 0x3 ;  /* 0x0000000a05077291 */ /* 0x000fe2000f8e183f */
[----:B------:R-:W-:-:S05]  /*1760*/  IMAD.U32 R12, RZ, RZ, UR4 ;  /* 0x00000004ff0c7e24 */ /* 0x000fca000f8e00ff */
[----:B------:R-:W-:-:S04]  /*1770*/  SHF.L.U32 R12, R12, 0x1f, RZ ;  /* 0x0000001f0c0c7819 */ /* 0x000fc800000006ff */
[----:B------:R0:W1:Y:S01]  /*1780*/  SYNCS.PHASECHK.TRANS64.TRYWAIT P0, [UR7], R12 ;  /* 0x0000000cff0075a7 */ /* 0x0000620008000147 */
[----:B------:R-:W-:Y:S05]  /*1790*/  @!P1 BRA `(.L_x_19) ;  /* 0x0000000000049947 */ /* 0x000fea0003800000 */
[----:B------:R-:W-:Y:S01]  /*17a0*/  BPT.TRAP 0x1 ;  /* 0x000000040000795c */ /* 0x000fe20000300000 */
.L_x_19:
[----:B------:R-:W-:Y:S01]  /*17b0*/  UMOV UR6, 0x1 ;  /* 0x0000000100067882 */ /* 0x000fe20000000000 */
[----:B------:R-:W-:Y:S01]  /*17c0*/  IMAD.MOV.U32 R20, RZ, RZ, RZ ;  /* 0x000000ffff147224 */ /* 0x000fe200078e00ff */
[----:B-1----:R-:W-:Y:S06]  /*17d0*/  @P0 BRA `(.L_x_20) ;  /* 0x0000000000080947 */ /* 0x002fec0003800000 */
[----:B------:R-:W1:Y:S02]  /*17e0*/  SYNCS.PHASECHK.TRANS64.TRYWAIT P0, [UR7], R12 ;  /* 0x0000000cff0075a7 */ /* 0x000e640008000147 */
[----:B-1----:R-:W-:Y:S05]  /*17f0*/  @!P0 BRA `(.L_x_21) ;  /* 0x0000007c00248947 */ /* 0x002fea0003800000 */
.L_x_20:
[----:B------:R-:W-:Y:S01]  /*1800*/  UIADD3 UR7, UR10, 0x6100, URZ ;  /* 0x000061000a077890 */ /* 0x000fe2000fffe03f */
[----:B------:R-:W-:Y:S01]  /*1810*/  WARPGROUP.ARRIVE ;  /* 0x00000000000079c5 */ /* 0x000fe20000000000 */
[----:B------:R-:W-:Y:S01]  /*1820*/  ULOP3.LUT UR12, UR11, 0x10000, URZ, 0xfc, !UPT ;  /* 0x000100000b0c7892 */ /* 0x000fe2000f8efc3f */
[----:B------:R-:W-:Y:S01]  /*1830*/  IMAD.MOV.U32 R21, RZ, RZ, RZ ;  /* 0x000000ffff157224 */ /* 0x000fe200078e00ff */
[----:B------:R-:W-:Y:S01]  /*1840*/  USHF.R.U32.HI UR7, URZ, 0x4, UR7 ;  /* 0x000000043f077899 */ /* 0x000fe20008011607 */
[----:B------:R-:W-:Y:S01]  /*1850*/  CS2R R18, SRZ ;  /* 0x0000000000127805 */ /* 0x000fe2000001ff00 */
[----:B------:R-:W-:Y:S01]  /*1860*/  ULEA UR12, UR5, UR12, 0x9 ;  /* 0x0000000c050c7291 */ /* 0x000fe2000f8e483f */
[----:B------:R-:W-:Y:S01]  /*1870*/  CS2R R22, SRZ ;  /* 0x0000000000167805 */ /* 0x000fe2000001ff00 */
[----:B------:R-:W-:Y:S01]  /*1880*/  ULOP3.LUT UR7, UR7, 0x3fff, URZ, 0xc0, !UPT ;  /* 0x00003fff07077892 */ /* 0x000fe2000f8ec03f */
[----:B------:R-:W-:Y:S01]  /*1890*/  CS2R R88, SRZ ;  /* 0x0000000000587805 */ /* 0x000fe2000001ff00 */
[----:B------:R-:W-:Y:S01]  /*18a0*/  UMOV UR13, 0xc0000010 ;  /* 0xc0000010000d7882 */ /* 0x000fe20000000000 */
[----:B------:R-:W-:Y:S01]  /*18b0*/  UMOV UR15, 0xc0000010 ;  /* 0xc0000010000f7882 */ /* 0x000fe20000000000 */
[----:B------:R-:W-:Y:S01]  /*18c0*/  ULOP3.LUT UR7, UR7, 0x10000, URZ, 0xfc, !UPT ;  /* 0x0001000007077892 */ /* 0x000fe2000f8efc3f */
[----:B------:R-:W-:-:S02]  /*18d0*/  CS2R R90, SRZ ;  /* 0x00000000005a7805 */ /* 0x000fc4000001ff00 */
[----:B------:R-:W-:Y:S02]  /*18e0*/  CS2R R92, SRZ ;  /* 0x00000000005c7805 */ /* 0x000fe4000001ff00 */
[----:B------:R-:W-:Y:S01]  /*18f0*/  CS2R R94, SRZ ;  /* 0x00000000005e7805 */ /* 0x000fe2000001ff00 */
[----:B------:R-:W-:Y:S01]  /*1900*/  ULEA UR14, UR5, UR7, 0x7 ;  /* 0x00000007050e7291 */ /* 0x000fe2000f8e383f */
[----:B------:R-:W-:Y:S01]  /*1910*/  CS2R R98, SRZ ;  /* 0x0000000000627805 */ /* 0x000fe2000001ff00 */
[----:B------:R-:W-:Y:S01]  /*1920*/  UIADD3 UR7, UR12, 0x100, URZ ;  /* 0x000001000c077890 */ /* 0x000fe2000fffe03f */
[----:B------:R-:W-:Y:S02]  /*1930*/  CS2R R96, SRZ ;  /* 0x0000000000607805 */ /* 0x000fe4000001ff00 */
[----:B------:R-:W-:Y:S02]  /*1940*/  CS2R R100, SRZ ;  /* 0x0000000000647805 */ /* 0x000fe4000001ff00 */
[----:B------:R-:W-:-:S02]  /*1950*/  CS2R R102, SRZ ;  /* 0x0000000000667805 */ /* 0x000fc4000001ff00 */
[----:B------:R-:W-:Y:S02]  /*1960*/  CS2R R104, SRZ ;  /* 0x0000000000687805 */ /* 0x000fe4000001ff00 */
[----:B------:R-:W-:Y:S02]  /*1970*/  CS2R R106, SRZ ;  /* 0x00000000006a7805 */ /* 0x000fe4000001ff00 */
[----:B------:R-:W-:Y:S01]  /*1980*/  CS2R R110, SRZ ;  /* 0x00000000006e7805 */ /* 0x000fe2000001ff00 */
[----:B------:R-:W-:Y:S01]  /*1990*/  QGMMA.64x64x32.F32.E5M2.E5M2 R56, gdesc[UR12], RZ, !UPT ;  /* 0x00e000000c3879f3 */ /* 0x000fe2000c7038ff */
[----:B------:R-:W-:Y:S01]  /*19a0*/  UMOV UR12, UR7 ;  /* 0x00000007000c7c82 */ /* 0x000fe20008000000 */
[----:B------:R-:W-:Y:S01]  /*19b0*/  ULDC UR7, c[0x0][0x50c] ;  /* 0x0001430000077ab9 */ /* 0x000fe20000000800 */
[----:B------:R-:W-:Y:S01]  /*19c0*/  UMOV UR13, 0xc0000010 ;  /* 0xc0000010000d7882 */ /* 0x000fe20000000000 */
[----:B------:R-:W-:Y:S01]  /*19d0*/  UISETP.NE.AND UP0, UPT, UR7, 0x1, UPT ;  /* 0x000000010700788c */ /* 0x000fe2000bf05270 */
[----:B------:R-:W-:Y:S01]  /*19e0*/  QGMMA.64x64x32.F32.E5M2.E5M2 R24, gdesc[UR12], RZ, !UPT, gsb0 ;  /* 0x00e000000c1879f3 */ /* 0x000fe2000c0038ff */
[----:B------:R-:W-:-:S02]  /*19f0*/  CS2R R108, SRZ ;  /* 0x00000000006c7805 */ /* 0x000fc4000001ff00 */
[----:B------:R-:W-:Y:S01]  /*1a00*/  CS2R R112, SRZ ;  /* 0x0000000000707805 */ /* 0x000fe2000001ff00 */
[----:B------:R-:W-:Y:S01]  /*1a10*/  USEL UR7, URZ, 0x1, UP0 ;  /* 0x000000013f077887 */ /* 0x000fe20008000000 */
[----:B------:R-:W-:Y:S02]  /*1a20*/  CS2R R114, SRZ ;  /* 0x0000000000727805 */ /* 0x000fe4000001ff00 */
[----:B------:R-:W-:Y:S02]  /*1a30*/  CS2R R116, SRZ ;  /* 0x0000000000747805 */ /* 0x000fe4000001ff00 */
[----:B------:R-:W-:Y:S02]  /*1a40*/  CS2R R118, SRZ ;  /* 0x0000000000767805 */ /* 0x000fe4000001ff00 */
[----:B------:R-:W-:Y:S02]  /*1a50*/  CS2R R120, SRZ ;  /* 0x0000000000787805 */ /* 0x000fe4000001ff00 */
[----:B------:R-:W-:-:S02]  /*1a60*/  CS2R R122, SRZ ;  /* 0x00000000007a7805 */ /* 0x000fc4000001ff00 */
[----:B------:R-:W-:Y:S02]  /*1a70*/  ISETP.NE.AND P0, PT, RZ, UR7, PT ;  /* 0x00000007ff007c0c */ /* 0x000fe4000bf05270 */
        /* <DEDUP_REMOVED lines=9> */
[----:B------:R-:W-:Y:S01]  /*1b10*/  CS2R R142, SRZ ;  /* 0x00000000008e7805 */ /* 0x000fe2000001ff00 */
[----:B------:R-:W-:Y:S02]  /*1b20*/  IMAD.MOV.U32 R145, RZ, RZ, RZ ;  /* 0x000000ffff917224 */ /* 0x000fe400078e00ff */
[----:B------:R-:W-:Y:S01]  /*1b30*/  IMAD.MOV.U32 R147, RZ, RZ, RZ ;  /* 0x000000ffff937224 */ /* 0x000fe200078e00ff */
[----:B------:R-:W-:Y:S06]  /*1b40*/  @!P0 BRA `(.L_x_22) ;  /* 0x0000000400088947 */ /* 0x000fec0003800000 */
[----:B------:R-:W-:Y:S02]  /*1b50*/  WARPGROUP.DEPBAR.LE gsb0, 0x0 ;  /* 0x00008000000079c5 */ /* 0x000fe40000010000 */
[----:B------:R-:W-:-:S01]  /*1b60*/  FADD R147, RZ, R56 ;  /* 0x00000038ff937221 */ /* 0x000fc20000000000 */
[----:B------:R-:W-:Y:S01]  /*1b70*/  FADD R142, RZ, R57 ;  /* 0x00000039ff8e7221 */ /* 0x000fe20000000000 */
        /* <DEDUP_REMOVED lines=62> */
[----:B------:R-:W-:-:S06]  /*1f60*/  UMOV UR6, URZ ;  /* 0x0000003f00067c82 */ /* 0x000fcc0008000000 */
.L_x_22:
[----:B------:R-:W-:-:S04]  /*1f70*/  UIADD3 UR18, UR5, 0x1, URZ ;  /* 0x0000000105127890 */ /* 0x000fc8000fffe03f */
[----:B------:R-:W-:-:S04]  /*1f80*/  UISETP.NE.AND UP0, UPT, UR18, 0x3, UPT ;  /* 0x000000031200788c */ /* 0x000fc8000bf05270 */
[----:B------:R-:W-:Y:S02]  /*1f90*/  USEL UR8, URZ, 0x1, UP0 ;  /* 0x000000013f087887 */ /* 0x000fe40008000000 */
[----:B------:R-:W-:Y:S02]  /*1fa0*/  USEL UR18, UR18, URZ, UP0 ;  /* 0x0000003f12127287 */ /* 0x000fe40008000000 */
[----:B------:R-:W-:-:S06]  /*1fb0*/  ULOP3.LUT UR8, UR4, UR8, URZ, 0x3c, !UPT ;  /* 0x0000000804087292 */ /* 0x000fcc000f8e3c3f */
[----:B------:R-:W-:Y:S01]  /*1fc0*/  IMAD.U32 R16, RZ, RZ, UR8 ;  /* 0x00000008ff107e24 */ /* 0x000fe2000f8e00ff */
[----:B------:R-:W-:-:S06]  /*1fd0*/  UMOV UR8, 0x1 ;  /* 0x0000000100087882 */ /* 0x000fcc0000000000 */
.L_x_17:
[----:B------:R-:W-:-:S04]  /*1fe0*/  UISETP.LT.AND UP0, UPT, UR9, 0x1, UPT ;  /* 0x000000010900788c */ /* 0x000fc8000bf01270 */
[----:B------:R-:W-:-:S04]  /*1ff0*/  USEL UR12, UR9, 0x1, UP0 ;  /* 0x00000001090c7887 */ /* 0x000fc80008000000 */
[----:B------:R-:W-:-:S04]  /*2000*/  UIADD3 UR12, UR9, -UR12, URZ ;  /* 0x8000000c090c7290 */ /* 0x000fc8000fffe03f */
[----:B------:R-:W-:-:S06]  /*2010*/  UISETP.GE.AND UP0, UPT, UR12, 0x1, UPT ;  /* 0x000000010c00788c */ /* 0x000fcc000bf06270 */
[----:B------:R-:W-:-:S13]  /*2020*/  PLOP3.LUT P0, PT, PT, PT, UP0, 0x80, 0x0 ;  /* 0x000000000000781c */ /* 0x000fda0003f0f008 */
[----:B------:R-:W-:Y:S05]  /*2030*/  @!P0 BRA `(.L_x_23) ;  /* 0x0000000800048947 */ /* 0x000fea0003800000 */
[----:B01----:R-:W-:Y:S01]  /*2040*/  IMAD.U32 R12, RZ, RZ, UR12 ;  /* 0x0000000cff0c7e24 */ /* 0x003fe2000f8e00ff */
[----:B------:R-:W-:Y:S01]  /*2050*/  ULDC UR19, c[0x0][0x50c] ;  /* 0x0001430000137ab9 */ /* 0x000fe20000000800 */
[----:B------:R-:W-:-:S07]  /*2060*/  IMAD.U32 R13, RZ, RZ, UR5 ;  /* 0x00000005ff0d7e24 */ /* 0x000fce000f8e00ff */
.L_x_31:
[----:B------:R-:W-:-:S13]  /*2070*/  ISETP.NE.AND P1, PT, R144, 0x3, PT ;  /* 0x000000039000780c */ /* 0x000fda0003f25270 */
[----:B------:R-:W-:Y:S05]  /*2080*/  @!P1 BRA `(.L_x_24) ;  /* 0x0000000000049947 */ /* 0x000fea0003800000 */
[----:B------:R-:W-:Y:S01]  /*2090*/  BPT.TRAP 0x1 ;  /* 0x000000040000795c */ /* 0x000fe20000300000 */
.L_x_24:
[----:B------:R-:W0:Y:S01]  /*20a0*/  S2UR UR12, SR_CgaCtaId ;  /* 0x00000000000c79c3 */ /* 0x000e220000008800 */
[----:B------:R-:W-:Y:S01]  /*20b0*/  UMOV UR10, 0x400 ;  /* 0x00000400000a7882 */ /* 0x000fe20000000000 */
[----:B------:R-:W-:Y:S01]  /*20c0*/  SHF.L.U32 R14, R16, 0x1f, RZ ;  /* 0x0000001f100e7819 */ /* 0x000fe200000006ff */
[----:B0-----:R-:W-:-:S04]  /*20d0*/  ULEA UR10, UR12, UR10, 0x18 ;  /* 0x0000000a0c0a7291 */ /* 0x001fc8000f8ec03f */
[----:B------:R-:W-:-:S09]  /*20e0*/  ULEA UR12, UR18, UR10, 0x3 ;  /* 0x0000000a120c7291 */ /* 0x000fd2000f8e183f */
[----:B------:R0:W1:Y:S01]  /*20f0*/  SYNCS.PHASECHK.TRANS64.TRYWAIT P0, [UR12], R14 ;  /* 0x0000000eff0075a7 */ /* 0x000062000800014c */
[----:B------:R-:W-:Y:S05]  /*2100*/  @!P1 BRA `(.L_x_25) ;  /* 0x0000000000049947 */ /* 0x000fea0003800000 */
[----:B------:R-:W-:Y:S01]  /*2110*/  BPT.TRAP 0x1 ;  /* 0x000000040000795c */ /* 0x000fe20000300000 */
.L_x_25:
[----:B-1----:R-:W-:Y:S05]  /*2120*/  @P0 BRA `(.L_x_26) ;  /* 0x0000000000080947 */ /* 0x002fea0003800000 */
[----:B------:R-:W1:Y:S02]  /*2130*/  SYNCS.PHASECHK.TRANS64.TRYWAIT P0, [UR12], R14 ;  /* 0x0000000eff0075a7 */ /* 0x000e64000800014c */
[----:B-1----:R-:W-:Y:S05]  /*2140*/  @!P0 BRA `(.L_x_27) ;  /* 0x0000007000e88947 */ /* 0x002fea0003800000 */
.L_x_26:
[----:B------:R-:W-:Y:S01]  /*2150*/  UIADD3 UR12, UR10, 0x6100, URZ ;  /* 0x000061000a0c7890 */ /* 0x000fe2000fffe03f */
[----:B------:R-:W-:Y:S01]  /*2160*/  WARPGROUP.ARRIVE ;  /* 0x00000000000079c5 */ /* 0x000fe20000000000 */
[----:B------:R-:W-:Y:S02]  /*2170*/  UISETP.NE.AND UP0, UPT, UR7, URZ, UPT ;  /* 0x0000003f0700728c */ /* 0x000fe4000bf05270 */
[----:B------:R-:W-:Y:S02]  /*2180*/  USHF.R.U32.HI UR12, URZ, 0x4, UR12 ;  /* 0x000000043f0c7899 */ /* 0x000fe4000801160c */
[----:B------:R-:W-:Y:S02]  /*2190*/  USEL UR8, UR8, URZ, !UP0 ;  /* 0x0000003f08087287 */ /* 0x000fe4000c000000 */
[----:B------:R-:W-:Y:S02]  /*21a0*/  ULOP3.LUT UR7, UR12, 0x3fff, URZ, 0xc0, !UPT ;  /* 0x00003fff0c077892 */ /* 0x000fe4000f8ec03f */
[----:B------:R-:W-:-:S02]  /*21b0*/  ULOP3.LUT UR12, UR11, 0x10000, URZ, 0xfc, !UPT ;  /* 0x000100000b0c7892 */ /* 0x000fc4000f8efc3f */
[----:B------:R-:W-:Y:S02]  /*21c0*/  ULOP3.LUT UR7, UR7, 0x10000, URZ, 0xfc, !UPT ;  /* 0x0001000007077892 */ /* 0x000fe4000f8efc3f */
[----:B------:R-:W-:Y:S02]  /*21d0*/  UISETP.NE.U32.AND UP0, UPT, UR8, URZ, UPT ;  /* 0x0000003f0800728c */ /* 0x000fe4000bf05070 */
[----:B------:R-:W-:Y:S02]  /*21e0*/  ULEA UR12, UR18, UR12, 0x9 ;  /* 0x0000000c120c7291 */ /* 0x000fe4000f8e483f */
[----:B------:R-:W-:Y:S02]  /*21f0*/  ULEA UR14, UR18, UR7, 0x7 ;  /* 0x00000007120e7291 */ /* 0x000fe4000f8e383f */
[----:B------:R-:W-:Y:S01]  /*2200*/  UIADD3 UR7, UR12, 0x100, URZ ;  /* 0x000001000c077890 */ /* 0x000fe2000fffe03f */
[----:B------:R-:W-:Y:S01]  /*2210*/  UMOV UR13, 0xc0000010 ;  /* 0xc0000010000d7882 */ /* 0x000fe20000000000 */
[----:B------:R-:W-:Y:S01]  /*2220*/  UMOV UR15, 0xc0000010 ;  /* 0xc0000010000f7882 */ /* 0x000fe20000000000 */
[----:B------:R-:W-:-:S04]  /*2230*/  UIADD3 UR6, UR6, 0x1, URZ ;  /* 0x0000000106067890 */ /* 0x000fc8000fffe03f */
[----:B------:R-:W-:Y:S01]  /*2240*/  QGMMA.64x64x32.F32.E5M2.E5M2 R56, gdesc[UR12], R56, UP0 ;  /* 0x00e000000c3879f3 */ /* 0x000fe2000bf03838 */
[----:B------:R-:W-:Y:S01]  /*2250*/  UMOV UR12, UR7 ;  /* 0x00000007000c7c82 */ /* 0x000fe20008000000 */
[----:B------:R-:W-:Y:S02]  /*2260*/  UMOV UR13, 0xc0000010 ;  /* 0xc0000010000d7882 */ /* 0x000fe40000000000 */
[----:B------:R-:W-:Y:S01]  /*2270*/  QGMMA.64x64x32.F32.E5M2.E5M2 R24, gdesc[UR12], R24, UP0, gsb0 ;  /* 0x00e000000c1879f3 */ /* 0x000fe2000b803818 */
[----:B------:R-:W-:-:S04]  /*2280*/  UISETP.NE.AND UP0, UPT, UR6, UR19, UPT ;  /* 0x000000130600728c */ /* 0x000fc8000bf05270 */
[----:B------:R-:W-:-:S06]  /*2290*/  USEL UR7, URZ, 0x1, UP0 ;  /* 0x000000013f077887 */ /* 0x000fcc0008000000 */
[----:B------:R-:W-:Y:S01]  /*22a0*/  ISETP.NE.AND P0, PT, RZ, UR7, PT ;  /* 0x00000007ff007c0c */ /* 0x000fe2000bf05270 */
[----:B------:R-:W-:-:S12]  /*22b0*/  WARPGROUP.DEPBAR.LE gsb0, 0x1 ;  /* 0x00008000000079c5 */ /* 0x000fd80000010100 */
[----:B------:R-:W-:Y:S05]  /*22c0*/  @!P0 BRA `(.L_x_28) ;  /* 0x0000000400088947 */ /* 0x000fea0003800000 */
[----:B------:R-:W-:Y:S02]  /*22d0*/  WARPGROUP.DEPBAR.LE gsb0, 0x0 ;  /* 0x00008000000079c5 */ /* 0x000fe40000010000 */
[----:B------:R-:W-:-:S01]  /*22e0*/  FADD R147, R56, R147 ;  /* 0x0000009338937221 */ /* 0x000fc20000000000 */
[----:B------:R-:W-:Y:S01]  /*22f0*/  FADD R142, R57, R142 ;  /* 0x0000008e398e7221 */ /* 0x000fe20000000000 */
        /* <DEDUP_REMOVED lines=62> */
[----:B------:R-:W-:-:S06]  /*26e0*/  UMOV UR6, URZ ;  /* 0x0000003f00067c82 */ /* 0x000fcc0008000000 */
.L_x_28:
[----:B------:R-:W-:Y:S05]  /*26f0*/  @!P1 BRA `(.L_x_29) ;  /* 0x0000000000049947 */ /* 0x000fea0003800000 */
[----:B------:R-:W-:Y:S01]  /*2700*/  BPT.TRAP 0x1 ;  /* 0x000000040000795c */ /* 0x000fe20000300000 */
.L_x_29:
[----:B------:R-:W-:-:S13]  /*2710*/  ISETP.NE.AND P0, PT, R6, RZ, PT ;  /* 0x000000ff0600720c */ /* 0x000fda0003f05270 */
[----:B01----:R-:W-:-:S05]  /*2720*/  @P0 LEA R14, R13, UR10, 0x3 ;  /* 0x0000000a0d0e0c11 */ /* 0x003fca000f8e18ff */
[----:B------:R-:W-:-:S05]  /*2730*/  @P0 VIADD R14, R14, 0x18 ;  /* 0x000000180e0e0836 */ /* 0x000fca0000000000 */
[----:B------:R-:W-:-:S04]  /*2740*/  @P0 PRMT R14, R5, 0x654, R14 ;  /* 0x00000654050e0816 */ /* 0x000fc8000000000e */
[----:B------:R0:W-:Y:S01]  /*2750*/  @P0 SYNCS.ARRIVE.TRANS64.RED.A1T0 RZ, [R14+URZ], RZ ;  /* 0x000000ff0eff09a7 */ /* 0x0001e2000810043f */
[----:B------:R-:W-:-:S13]  /*2760*/  ISETP.GT.U32.AND P0, PT, R4, 0x1, PT ;  /* 0x000000010400780c */ /* 0x000fda0003f04070 */
[----:B0-----:R-:W-:Y:S05]  /*2770*/  @P0 BRA `(.L_x_30) ;  /* 0x0000000000040947 */ /* 0x001fea0003800000 */
[----:B------:R-:W-:Y:S01]  /*2780*/  BPT.TRAP 0x1 ;  /* 0x000000040000795c */ /* 0x000fe20000300000 */
.L_x_30:
[----:B------:R-:W-:Y:S01]  /*2790*/  UIADD3 UR18, UR18, 0x1, URZ ;  /* 0x0000000112127890 */ /* 0x000fe2000fffe03f */
[C---:B------:R-:W-:Y:S01]  /*27a0*/  ISETP.GT.AND P1, PT, R12.reuse, 0x1, PT ;  /* 0x000000010c00780c */ /* 0x040fe20003f24270 */
[----:B------:R-:W-:Y:S02]  /*27b0*/  VIADD R13, R13, 0x1 ;  /* 0x000000010d0d7836 */ /* 0x000fe40000000000 */
[----:B------:R-:W-:Y:S01]  /*27c0*/  UISETP.NE.AND UP0, UPT, UR18, 0x3, UPT ;  /* 0x000000031200788c */ /* 0x000fe2000bf05270 */
[----:B------:R-:W-:Y:S02]  /*27d0*/  VIADD R12, R12, 0xffffffff ;  /* 0xffffffff0c0c7836 */ /* 0x000fe40000000000 */
[C---:B------:R-:W-:Y:S01]  /*27e0*/  ISETP.NE.AND P0, PT, R13.reuse, 0x3, PT ;  /* 0x000000030d00780c */ /* 0x040fe20003f05270 */
[----:B------:R-:W-:Y:S02]  /*27f0*/  USEL UR8, URZ, 0x1, UP0 ;  /* 0x000000013f087887 */ /* 0x000fe40008000000 */
[----:B------:R-:W-:Y:S01]  /*2800*/  USEL UR18, UR18, URZ, UP0 ;  /* 0x0000003f12127287 */ /* 0x000fe20008000000 */
[----:B------:R-:W-:-:S03]  /*2810*/  SEL R13, R13, RZ, P0 ;  /* 0x000000ff0d0d7207 */ /* 0x000fc60000000000 */
[----:B------:R-:W-:Y:S01]  /*2820*/  LOP3.LUT R16, R16, UR8, RZ, 0x3c, !PT ;  /* 0x0000000810107c12 */ /* 0x000fe2000f8e3cff */
[----:B------:R-:W-:Y:S01]  /*2830*/  UMOV UR8, 0x1 ;  /* 0x0000000100087882 */ /* 0x000fe20000000000 */
[----:B------:R-:W-:Y:S06]  /*2840*/  @P1 BRA `(.L_x_31) ;  /* 0xfffffff800081947 */ /* 0x000fec000383ffff */
.L_x_23:
[----:B------:R-:W-:Y:S01]  /*2850*/  UISETP.NE.AND UP0, UPT, UR6, URZ, UPT ;  /* 0x0000003f0600728c */ /* 0x000fe2000bf05270 */
[----:B01----:R-:W0:Y:S03]  /*2860*/  LDC R12, c[0x0][0x28c] ;  /* 0x0000a300ff0c7b82 */ /* 0x003e260000000800 */
[----:B------:R-:W-:-:S06]  /*2870*/  USEL UR6, URZ, 0x1, !UP0 ;  /* 0x000000013f067887 */ /* 0x000fcc000c000000 */
[----:B------:R-:W-:Y:S02]  /*2880*/  ISETP.NE.AND P0, PT, RZ, UR6, PT ;  /* 0x00000006ff007c0c */ /* 0x000fe4000bf05270 */
[----:B0-----:R-:W-:-:S11]  /*2890*/  ISETP.GE.AND P1, PT, R12, 0x1, PT ;  /* 0x000000010c00780c */ /* 0x001fd60003f26270 */
[----:B------:R-:W-:Y:S05]  /*28a0*/  @!P0 BRA `(.L_x_32) ;  /* 0x0000000400048947 */ /* 0x000fea0003800000 */
[----:B------:R-:W-:Y:S02]  /*28b0*/  WARPGROUP.DEPBAR.LE gsb0, 0x0 ;  /* 0x00008000000079c5 */ /* 0x000fe40000010000 */
[----:B------:R-:W-:Y:S01]  /*28c0*/  FADD R147, R56, R147 ;  /* 0x0000009338937221 */ /* 0x000fe20000000000 */
        /* <DEDUP_REMOVED lines=62> */
[----:B------:R-:W-:-:S07]  /*2cb0*/  FADD R20, R20, R55 ;  /* 0x0000003714147221 */ /* 0x000fce0000000000 */
.L_x_32:
[----:B------:R-:W-:Y:S02]  /*2cc0*/  WARPGROUP.DEPBAR.LE gsb0, 0x0 ;  /* 0x00008000000079c5 */ /* 0x000fe40000010000 */
[----:B------:R-:W-:Y:S05]  /*2cd0*/  @!P1 BRA `(.L_x_33) ;  /* 0x0000000000549947 */ /* 0x000fea0003800000 */
[----:B------:R-:W-:-:S13]  /*2ce0*/  ISETP.NE.AND P0, PT, R144, 0x3, PT ;  /* 0x000000039000780c */ /* 0x000fda0003f05270 */
[----:B------:R-:W-:Y:S05]  /*2cf0*/  @!P0 BRA `(.L_x_34) ;  /* 0x0000000000048947 */ /* 0x000fea0003800000 */
[----:B------:R-:W-:Y:S01]  /*2d00*/  BPT.TRAP 0x1 ;  /* 0x000000040000795c */ /* 0x000fe20000300000 */
.L_x_34:
[----:B------:R-:W-:Y:S01]  /*2d10*/  ISETP.NE.AND P0, PT, R6, RZ, PT ;  /* 0x000000ff0600720c */ /* 0x000fe20003f05270 */
[----:B------:R-:W-:Y:S01]  /*2d20*/  BSSY B0, `(.L_x_35) ;  /* 0x000000e000007945 */ /* 0x000fe20003800000 */
[----:B------:R-:W-:-:S11]  /*2d30*/  ISETP.GT.U32.AND P1, PT, R4, 0x1, PT ;  /* 0x000000010400780c */ /* 0x000fd60003f24070 */
[----:B------:R-:W-:Y:S05]  /*2d40*/  @!P0 BRA `(.L_x_36) ;  /* 0x00000000002c8947 */ /* 0x000fea0003800000 */
[----:B------:R-:W-:-:S04]  /*2d50*/  UISETP.LT.AND UP0, UPT, UR9, 0x1, UPT ;  /* 0x000000010900788c */ /* 0x000fc8000bf01270 */
[----:B------:R-:W-:-:S04]  /*2d60*/  USEL UR8, UR9, 0x1, UP0 ;  /* 0x0000000109087887 */ /* 0x000fc80008000000 */
[----:B------:R-:W-:-:S04]  /*2d70*/  UIADD3 UR8, UR5, UR9, -UR8 ;  /* 0x0000000905087290 */ /* 0x000fc8000fffe808 */
[----:B------:R-:W-:-:S04]  /*2d80*/  UIMAD.WIDE.U32 UR6, UR8, -0x55555555, URZ ;  /* 0xaaaaaaab080678a5 */ /* 0x000fc8000f8e003f */
[----:B------:R-:W-:-:S04]  /*2d90*/  USHF.R.U32.HI UR6, URZ, 0x1, UR7 ;  /* 0x000000013f067899 */ /* 0x000fc80008011607 */
[----:B------:R-:W-:-:S04]  /*2da0*/  UIMAD UR8, UR6, -0x3, UR8 ;  /* 0xfffffffd060878a4 */ /* 0x000fc8000f8e0208 */
[----:B------:R-:W-:-:S04]  /*2db0*/  ULEA UR8, UR8, UR10, 0x3 ;  /* 0x0000000a08087291 */ /* 0x000fc8000f8e183f */
[----:B------:R-:W-:-:S06]  /*2dc0*/  UIADD3 UR8, UR8, 0x18, URZ ;  /* 0x0000001808087890 */ /* 0x000fcc000fffe03f */
[----:B------:R-:W-:-:S05]  /*2dd0*/  IMAD.U32 R12, RZ, RZ, UR8 ;  /* 0x00000008ff0c7e24 */ /* 0x000fca000f8e00ff */
[----:B------:R-:W-:-:S04]  /*2de0*/  PRMT R12, R5, 0x654, R12 ;  /* 0x00000654050c7816 */ /* 0x000fc8000000000c */
[----:B------:R0:W-:Y:S03]  /*2df0*/  SYNCS.ARRIVE.TRANS64.RED.A1T0 RZ, [R12+URZ], RZ ;  /* 0x000000ff0cff79a7 */ /* 0x0001e6000810043f */
.L_x_36:
[----:B------:R-:W-:Y:S05]  /*2e00*/  BSYNC B0 ;  /* 0x0000000000007941 */ /* 0x000fea0003800000 */
.L_x_35:
[----:B------:R-:W-:Y:S05]  /*2e10*/  @P1 BRA `(.L_x_33) ;  /* 0x0000000000041947 */ /* 0x000fea0003800000 */
[----:B------:R-:W-:Y:S01]  /*2e20*/  BPT.TRAP 0x1 ;  /* 0x000000040000795c */ /* 0x000fe20000300000 */
.L_x_33:
[----:B------:R-:W1:Y:S01]  /*2e30*/  LDC R16, c[0x0][0x288] ;  /* 0x0000a200ff107b82 */ /* 0x000e620000000800 */
[----:B------:R-:W-:Y:S01]  /*2e40*/  IMAD.SHL.U32 R33, R11, 0x40, RZ ;  /* 0x000000400b217824 */ /* 0x000fe200078e00ff */
[--C-:B0-----:R-:W-:Y:S01]  /*2e50*/  SHF.R.U32.HI R12, RZ, 0x2, R0.reuse ;  /* 0x00000002ff0c7819 */ /* 0x101fe20000011600 */
[----:B------:R-:W-:Y:S01]  /*2e60*/  UIADD3 UR5, UR9, UR5, URZ ;  /* 0x0000000509057290 */ /* 0x000fe2000fffe03f */
[----:B------:R-:W-:Y:S01]  /*2e70*/  LOP3.LUT R14, R0, 0x60, RZ, 0xc0, !PT ;  /* 0x00000060000e7812 */ /* 0x000fe200078ec0ff */
[----:B------:R-:W-:Y:S01]  /*2e80*/  IMAD.SHL.U32 R34, R10, 0x100, RZ ;  /* 0x000001000a227824 */ /* 0x000fe200078e00ff */
[----:B------:R-:W-:Y:S01]  /*2e90*/  SHF.R.U32.HI R15, RZ, 0x7, R0 ;  /* 0x00000007ff0f7819 */ /* 0x000fe20000011600 */
[----:B------:R-:W-:Y:S01]  /*2ea0*/  UISETP.GT.U32.AND UP0, UPT, UR5, 0x2, UPT ;  /* 0x000000020500788c */ /* 0x000fe2000bf04070 */
[----:B------:R-:W-:Y:S01]  /*2eb0*/  LOP3.LUT R13, R12, 0x7, RZ, 0xc0, !PT ;  /* 0x000000070c0d7812 */ /* 0x000fe200078ec0ff */
[C---:B------:R-:W-:Y:S01]  /*2ec0*/  IMAD.SHL.U32 R26, R0.reuse, 0x2, RZ ;  /* 0x00000002001a7824 */ /* 0x040fe200078e00ff */
[----:B------:R-:W-:Y:S01]  /*2ed0*/  SHF.R.U32.HI R14, RZ, 0x1, R14 ;  /* 0x00000001ff0e7819 */ /* 0x000fe2000001160e */
[----:B------:R-:W-:Y:S01]  /*2ee0*/  ULDC UR12, c[0x0][0x284] ;  /* 0x0000a100000c7ab9 */ /* 0x000fe20000000800 */
[----:B------:R-:W-:Y:S01]  /*2ef0*/  LOP3.LUT R12, R15, 0x1, RZ, 0xc0, !PT ;  /* 0x000000010f0c7812 */ /* 0x000fe200078ec0ff */
[----:B------:R-:W-:Y:S01]  /*2f00*/  UISETP.LT.U32.AND UP0, UPT, UR9, 0x3, UP0 ;  /* 0x000000030900788c */ /* 0x000fe20008701070 */
[----:B------:R-:W-:Y:S01]  /*2f10*/  IADD3 R17, RZ, -R14, -R13 ;  /* 0x8000000eff117210 */ /* 0x000fe20007ffe80d */
[----:B------:R-:W-:Y:S01]  /*2f20*/  UISETP.GE.U32.AND UP1, UPT, UR9, 0x3, UPT ;  /* 0x000000030900788c */ /* 0x000fe2000bf26070 */
[----:B------:R-:W-:Y:S01]  /*2f30*/  LOP3.LUT R15, R0, 0x3, RZ, 0xc0, !PT ;  /* 0x00000003000f7812 */ /* 0x000fe200078ec0ff */
[C---:B------:R-:W-:Y:S01]  /*2f40*/  IMAD.SHL.U32 R24, R12.reuse, 0x40, RZ ;  /* 0x000000400c187824 */ /* 0x040fe200078e00ff */
[----:B------:R-:W-:Y:S01]  /*2f50*/  SHF.R.S32.HI R29, RZ, 0x1f, R7 ;  /* 0x0000001fff1d7819 */ /* 0x000fe20000011407 */
[----:B------:R-:W-:Y:S01]  /*2f60*/  UIMAD.WIDE.U32 UR6, UR5, -0x55555555, URZ ;  /* 0xaaaaaaab050678a5 */ /* 0x000fe2000f8e003f */
[C---:B------:R-:W-:Y:S01]  /*2f70*/  LOP3.LUT R26, R33.reuse, 0x6, R26, 0xf8, !PT ;  /* 0x00000006211a7812 */ /* 0x040fe200078ef81a */
[----:B------:R-:W-:Y:S01]  /*2f80*/  USEL UR8, URZ, 0x1, !UP0 ;  /* 0x000000013f087887 */ /* 0x000fe2000c000000 */
[----:B------:R-:W-:Y:S01]  /*2f90*/  IMAD R17, R12, -0x40, R17 ;  /* 0xffffffc00c117824 */ /* 0x000fe200078e0211 */
[----:B------:R-:W-:Y:S01]  /*2fa0*/  ULDC.64 UR10, c[0x0][0x5d0] ;  /* 0x00017400000a7ab9 */ /* 0x000fe20000000a00 */
[----:B-1----:R-:W-:Y:S01]  /*2fb0*/  ISETP.GE.AND P0, PT, R33, R16, PT ;  /* 0x000000102100720c */ /* 0x002fe20003f06270 */
[----:B------:R-:W-:Y:S01]  /*2fc0*/  IMAD R12, R15, -0x2, R16 ;  /* 0xfffffffe0f0c7824 */ /* 0x000fe200078e0210 */
[----:B------:R-:W-:Y:S01]  /*2fd0*/  SHF.R.S32.HI R27, RZ, 0x1f, R26 ;  /* 0x0000001fff1b7819 */ /* 0x000fe2000001141a */
[----:B------:R-:W-:Y:S01]  /*2fe0*/  IMAD R16, R29, UR10, RZ ;  /* 0x0000000a1d107c24 */ /* 0x000fe2000f8e02ff */
[----:B------:R-:W-:Y:S01]  /*2ff0*/  ISETP.GE.OR P0, PT, R34, UR12, P0 ;  /* 0x0000000c22007c0c */ /* 0x000fe20008706670 */
[----:B------:R-:W-:Y:S01]  /*3000*/  USHF.R.U32.HI UR6, URZ, 0x1, UR7 ;  /* 0x000000013f067899 */ /* 0x000fe20008011607 */
[----:B------:R-:W-:Y:S01]  /*3010*/  LOP3.LUT R35, R24, 0x40, R13, 0xe2, !PT ;  /* 0x0000004018237812 */ /* 0x000fe200078ee20d */
[----:B------:R-:W-:Y:S01]  /*3020*/  ULOP3.LUT UR4, UR4, UR8, URZ, 0x3c, !UPT ;  /* 0x0000000804047292 */ /* 0x000fe2000f8e3c3f */
[----:B------:R-:W-:Y:S01]  /*3030*/  IMAD.WIDE R24, R10, 0x100, RZ ;  /* 0x000001000a187825 */ /* 0x000fe200078e02ff */
[----:B------:R-:W-:Y:S01]  /*3040*/  UIMAD UR5, UR6, -0x3, UR5 ;  /* 0xfffffffd060578a4 */ /* 0x000fe2000f8e0205 */
[----:B------:R-:W-:Y:S01]  /*3050*/  IADD3 R34, -R34, UR12, R17 ;  /* 0x0000000c22227c10 */ /* 0x000fe2000fffe111 */
[----:B------:R-:W-:Y:S01]  /*3060*/  @UP1 ULOP3.LUT UR4, UR4, 0x1, UR6, 0x78, !UPT ;  /* 0x0000000104041892 */ /* 0x000fe2000f8e7806 */
[C---:B------:R-:W-:Y:S01]  /*3070*/  IMAD R13, R7.reuse, UR11, R16 ;  /* 0x0000000b070d7c24 */ /* 0x040fe2000f8e0210 */
[----:B------:R-:W-:Y:S01]  /*3080*/  LOP3.LUT R35, R24, R35, R14, 0xfe, !PT ;  /* 0x0000002318237212 */ /* 0x000fe200078efe0e */
[----:B------:R-:W-:-:S04]  /*3090*/  IMAD.WIDE.U32 R10, R7, UR10, R26 ;  /* 0x0000000a070a7c25 */ /* 0x000fc8000f8e001a */
[----:B------:R-:W-:Y:S02]  /*30a0*/  IMAD.IADD R11, R11, 0x1, R13 ;  /* 0x000000010b0b7824 */ /* 0x000fe400078e020d */
[----:B------:R-:W-:Y:S02]  /*30b0*/  IMAD.IADD R33, R12, 0x1, -R33 ;  /* 0x000000010c217824 */ /* 0x000fe400078e0a21 */
[----:B------:R-:W-:Y:S01]  /*30c0*/  IMAD.MOV.U32 R32, RZ, RZ, -0x1 ;  /* 0xffffffffff207424 */ /* 0x000fe200078e00ff */
[----:B------:R-:W-:Y:S06]  /*30d0*/  @P0 BRA `(.L_x_37) ;  /* 0x0000004800040947 */ /* 0x000fec0003800000 */
[----:B------:R-:W0:Y:S01]  /*30e0*/  LDC.64 R30, c[0x0][0x5c8] ;  /* 0x00017200ff1e7b82 */ /* 0x000e220000000a00 */
[----:B------:R-:W-:Y:S01]  /*30f0*/  ULDC.64 UR6, c[0x0][0x5c0] ;  /* 0x0001700000067ab9 */ /* 0x000fe20000000a00 */
[----:B------:R-:W-:Y:S01]  /*3100*/  BSSY B0, `(.L_x_37) ;  /* 0x000047e000007945 */ /* 0x000fe20003800000 */
[-C--:B0-----:R-:W-:Y:S02]  /*3110*/  IMAD R12, R25, R30.reuse, RZ ;  /* 0x0000001e190c7224 */ /* 0x081fe400078e02ff */
[----:B------:R-:W-:-:S04]  /*3120*/  IMAD.WIDE.U32 R10, R35, R30, R10 ;  /* 0x0000001e230a7225 */ /* 0x000fc800078e000a */
[----:B------:R-:W-:Y:S01]  /*3130*/  IMAD R15, R35, R31, R12 ;  /* 0x0000001f230f7224 */ /* 0x000fe200078e020c */
[----:B------:R-:W-:Y:S01]  /*3140*/  IADD3 R16, P4, R10, UR6, RZ ;  /* 0x000000060a107c10 */ /* 0x000fe2000ff9e0ff */
[C---:B------:R-:W-:Y:S01]  /*3150*/  IMAD.SHL.U32 R13, R30.reuse, 0x80, RZ ;  /* 0x000000801e0d7824 */ /* 0x040fe200078e00ff */
[C---:B------:R-:W-:Y:S01]  /*3160*/  LEA R28, P2, R30.reuse, R10, 0x3 ;  /* 0x0000000a1e1c7211 */ /* 0x040fe200078418ff */
[----:B------:R-:W-:Y:S01]  /*3170*/  IMAD.IADD R36, R11, 0x1, R15 ;  /* 0x000000010b247824 */ /* 0x000fe200078e020f */
[----:B------:R-:W-:Y:S02]  /*3180*/  SHF.L.U64.HI R11, R30, 0x7, R31 ;  /* 0x000000071e0b7819 */ /* 0x000fe4000001021f */
[----:B------:R-:W-:Y:S02]  /*3190*/  IADD3 R12, P1, P0, R10, UR6, R13 ;  /* 0x000000060a0c7c10 */ /* 0x000fe4000f83e00d */
[----:B------:R-:W-:Y:S02]  /*31a0*/  IADD3.X R17, R36, UR7, RZ, P4, !PT ;  /* 0x0000000724117c10 */ /* 0x000fe4000a7fe4ff */
[----:B---3-5:R-:W-:-:S02]  /*31b0*/  FSETP.NEU.AND P4, PT, R9, RZ, PT ;  /* 0x000000ff0900720b */ /* 0x028fc40003f8d000 */
[----:B------:R-:W-:Y:S02]  /*31c0*/  LEA.HI.X R30, R30, R36, R31, 0x3, P2 ;  /* 0x000000241e1e7211 */ /* 0x000fe400010f1c1f */
[C---:B------:R-:W-:Y:S02]  /*31d0*/  IADD3 R14, P2, R28.reuse, UR6, RZ ;  /* 0x000000061c0e7c10 */ /* 0x040fe4000ff5e0ff */
[----:B------:R-:W-:Y:S02]  /*31e0*/  IADD3 R10, P5, P6, R28, UR6, R13 ;  /* 0x000000061c0a7c10 */ /* 0x000fe4000febe00d */
[--C-:B------:R-:W-:Y:S02]  /*31f0*/  IADD3.X R13, R36, UR7, R11.reuse, P1, P0 ;  /* 0x00000007240d7c10 */ /* 0x100fe40008fe040b */
[C---:B------:R-:W-:Y:S02]  /*3200*/  IADD3.X R15, R30.reuse, UR7, RZ, P2, !PT ;  /* 0x000000071e0f7c10 */ /* 0x040fe400097fe4ff */
[----:B------:R-:W-:Y:S01]  /*3210*/  IADD3.X R11, R30, UR7, R11, P5, P6 ;  /* 0x000000071e0b7c10 */ /* 0x000fe2000afec40b */
[----:B------:R-:W-:Y:S06]  /*3220*/  @!P4 BRA `(.L_x_38) ;  /* 0x00000034009cc947 */ /* 0x000fec0003800000 */
[----:B------:R-:W-:Y:S01]  /*3230*/  ULDC.64 UR6, c[0x0][0x5b8] ;  /* 0x00016e0000067ab9 */ /* 0x000fe20000000a00 */
[----:B------:R-:W-:Y:S01]  /*3240*/  ISETP.GE.AND P0, PT, R34, 0x1, PT ;  /* 0x000000012200780c */ /* 0x000fe20003f06270 */
[----:B------:R-:W-:Y:S01]  /*3250*/  IMAD R28, R29, UR6, RZ ;  /* 0x000000061d1c7c24 */ /* 0x000fe2000f8e02ff */
[----:B------:R-:W-:Y:S01]  /*3260*/  ULDC.64 UR10, c[0x0][0x5a8] ;  /* 0x00016a00000a7ab9 */ /* 0x000fe20000000a00 */
[----:B------:R-:W-:Y:S01]  /*3270*/  IMAD.WIDE.U32 R26, R7, UR6, R26 ;  /* 0x00000006071a7c25 */ /* 0x000fe2000f8e001a */
[----:B------:R-:W-:Y:S01]  /*3280*/  ISETP.LT.OR P4, PT, R33, 0x1, !P0 ;  /* 0x000000012100780c */ /* 0x000fe20004781670 */
[----:B------:R-:W-:Y:S02]  /*3290*/  BSSY B1, `(.L_x_39) ;  /* 0x000000c000017945 */ /* 0x000fe40003800000 */
[----:B------:R-:W-:Y:S01]  /*32a0*/  IMAD R7, R7, UR7, R28 ;  /* 0x0000000707077c24 */ /* 0x000fe2000f8e021c */
[----:B------:R-:W-:Y:S02]  /*32b0*/  ULDC.64 UR6, c[0x0][0x5b0] ;  /* 0x00016c0000067ab9 */ /* 0x000fe40000000a00 */
[----:B------:R-:W-:-:S02]  /*32c0*/  IMAD R30, R25, UR6, RZ ;  /* 0x00000006191e7c24 */ /* 0x000fc4000f8e02ff */
[----:B------:R-:W-:Y:S02]  /*32d0*/  IMAD.IADD R27, R27, 0x1, R7 ;  /* 0x000000011b1b7824 */ /* 0x000fe400078e0207 */
[C---:B------:R-:W-:Y:S02]  /*32e0*/  IMAD R7, R35.reuse, UR7, R30 ;  /* 0x0000000723077c24 */ /* 0x040fe4000f8e021e */
[----:B------:R-:W-:-:S03]  /*32f0*/  IMAD.WIDE.U32 R28, R35, UR6, R26 ;  /* 0x00000006231c7c25 */ /* 0x000fc6000f8e001a */
[----:B------:R-:W-:-:S04]  /*3300*/  IADD3 R28, P1, R28, UR10, RZ ;  /* 0x0000000a1c1c7c10 */ /* 0x000fc8000ff3e0ff */
[--C-:B------:R-:W-:Y:S02]  /*3310*/  IADD3.X R29, R29, UR11, R7.reuse, P1, !PT ;  /* 0x0000000b1d1d7c10 */ /* 0x100fe40008ffe407 */
[----:B------:R-:W-:Y:S01]  /*3320*/  PRMT R7, RZ, 0x7610, R7 ;  /* 0x00007610ff077816 */ /* 0x000fe20000000007 */
[----:B------:R-:W-:Y:S06]  /*3330*/  @P4 BRA `(.L_x_40) ;  /* 0x0000000000044947 */ /* 0x000fec0003800000 */
[----:B------:R0:W5:Y:S02]  /*3340*/  LDG.E.U8 R7, desc[UR16][R28.64] ;  /* 0x000000101c077981 */ /* 0x000164000c1e1100 */
.L_x_40:
[----:B------:R-:W-:Y:S05]  /*3350*/  BSYNC B1 ;  /* 0x0000000000017941 */ /* 0x000fea0003800000 */
.L_x_39:
[----:B-----5:R-:W-:Y:S01]  /*3360*/  LOP3.LUT R7, R7, 0xff, RZ, 0xc0, !PT ;  /* 0x000000ff07077812 */ /* 0x020fe200078ec0ff */
[----:B------:R-:W-:Y:S01]  /*3370*/  BSSY B1, `(.L_x_41) ;  /* 0x000000b000017945 */ /* 0x000fe20003800000 */
[----:B------:R-:W-:Y:S02]  /*3380*/  ISETP.LT.OR P2, PT, R33, 0x2, !P0 ;  /* 0x000000022100780c */ /* 0x000fe40004741670 */
[----:B------:R-:W-:-:S05]  /*3390*/  F2FP.F16.E5M2.UNPACK_B R7, R7 ;  /* 0x00000007ff07723e */ /* 0x000fca00020004ff */
[----:B------:R-:W-:Y:S01]  /*33a0*/  HADD2.F32 R30, -RZ, R7.H0_H0 ;  /* 0x20000007ff1e7230 */ /* 0x000fe20000004100 */
[----:B------:R-:W-:-:S04]  /*33b0*/  PRMT R7, RZ, 0x7610, R7 ;  /* 0x00007610ff077816 */ /* 0x000fc80000000007 */
[----:B------:R-:W-:-:S04]  /*33c0*/  FMUL R30, R30, R9 ;  /* 0x000000091e1e7220 */ /* 0x000fc80000400000 */
[----:B--2---:R-:W-:-:S05]  /*33d0*/  FFMA R30, R147, R8, R30 ;  /* 0x00000008931e7223 */ /* 0x004fca000000001e */
[----:B------:R-:W-:-:S05]  /*33e0*/  F2FP.SATFINITE.E5M2.F32.PACK_AB_MERGE_C R31, RZ, R30, RZ ;  /* 0x0000001eff1f723e */ /* 0x000fca00048060ff */
[----:B------:R1:W-:Y:S01]  /*33f0*/  @!P4 STG.E.U8 desc[UR16][R16.64], R31 ;  /* 0x0000001f1000c986 */ /* 0x0003e2000c101110 */
[----:B------:R-:W-:Y:S05]  /*3400*/  @P2 BRA `(.L_x_42) ;  /* 0x0000000000042947 */ /* 0x000fea0003800000 */
[----:B------:R2:W5:Y:S02]  /*3410*/  LDG.E.U8 R7, desc[UR16][R28.64+0x1] ;  /* 0x000001101c077981 */ /* 0x000564000c1e1100 */
.L_x_42:
[----:B------:R-:W-:Y:S05]  /*3420*/  BSYNC B1 ;  /* 0x0000000000017941 */ /* 0x000fea0003800000 */
.L_x_41:
[----:B-----5:R-:W-:Y:S01]  /*3430*/  LOP3.LUT R7, R7, 0xff, RZ, 0xc0, !PT ;  /* 0x000000ff07077812 */ /* 0x020fe200078ec0ff */
[----:B------:R-:W-:Y:S01]  /*3440*/  BSSY B1, `(.L_x_43) ;  /* 0x0000013000017945 */ /* 0x000fe20003800000 */
[----:B------:R-:W-:Y:S02]  /*3450*/  IADD3 R37, P1, R35, 0x8, RZ ;  /* 0x0000000823257810 */ /* 0x000fe40007f3e0ff */
[----:B------:R-:W-:-:S03]  /*3460*/  F2FP.F16.E5M2.UNPACK_B R7, R7 ;  /* 0x00000007ff07723e */ /* 0x000fc600020004ff */
[----:B-1----:R-:W-:Y:S01]  /*3470*/  IMAD.X R31, RZ, RZ, R25, P1 ;  /* 0x000000ffff1f7224 */ /* 0x002fe200008e0619 */
[----:B------:R-:W-:Y:S01]  /*3480*/  ISETP.GE.AND P1, PT, R34, 0x9, PT ;  /* 0x000000092200780c */ /* 0x000fe20003f26270 */
[----:B------:R-:W-:Y:S02]  /*3490*/  HADD2.F32 R30, -RZ, R7.H0_H0 ;  /* 0x20000007ff1e7230 */ /* 0x000fe40000004100 */
[----:B------:R-:W-:Y:S01]  /*34a0*/  IMAD R36, R31, UR6, RZ ;  /* 0x000000061f247c24 */ /* 0x000fe2000f8e02ff */
[----:B------:R-:W-:Y:S02]  /*34b0*/  ISETP.LT.OR P5, PT, R33, 0x1, !P1 ;  /* 0x000000012100780c */ /* 0x000fe40004fa1670 */
[----:B------:R-:W-:Y:S01]  /*34c0*/  FMUL R7, R30, R9 ;  /* 0x000000091e077220 */ /* 0x000fe20000400000 */
[----:B------:R-:W-:-:S04]  /*34d0*/  IMAD.WIDE.U32 R30, R37, UR6, R26 ;  /* 0x00000006251e7c25 */ /* 0x000fc8000f8e001a */
[----:B------:R-:W-:Y:S01]  /*34e0*/  FFMA R7, R142, R8, R7 ;  /* 0x000000088e077223 */ /* 0x000fe20000000007 */
[----:B------:R-:W-:Y:S01]  /*34f0*/  IMAD R37, R37, UR7, R36 ;  /* 0x0000000725257c24 */ /* 0x000fe2000f8e0224 */
[----:B------:R-:W-:-:S03]  /*3500*/  IADD3 R30, P4, R30, UR10, RZ ;  /* 0x0000000a1e1e7c10 */ /* 0x000fc6000ff9e0ff */
[----:B------:R-:W-:Y:S02]  /*3510*/  F2FP.SATFINITE.E5M2.F32.PACK_AB_MERGE_C R39, RZ, R7, RZ ;  /* 0x00000007ff27723e */ /* 0x000fe400048060ff */
[----:B------:R-:W-:Y:S02]  /*3520*/  IADD3.X R31, R31, UR11, R37, P4, !PT ;  /* 0x0000000b1f1f7c10 */ /* 0x000fe4000a7fe425 */
[----:B------:R-:W-:Y:S01]  /*3530*/  PRMT R7, RZ, 0x7610, R7 ;  /* 0x00007610ff077816 */ /* 0x000fe20000000007 */
[----:B------:R1:W-:Y:S01]  /*3540*/  @!P2 STG.E.U8 desc[UR16][R16.64+0x1], R39 ;  /* 0x000001271000a986 */ /* 0x0003e2000c101110 */
[----:B------:R-:W-:Y:S05]  /*3550*/  @P5 BRA `(.L_x_44) ;  /* 0x0000000000045947 */ /* 0x000fea0003800000 */
[----:B------:R3:W5:Y:S02]  /*3560*/  LDG.E.U8 R7, desc[UR16][R30.64] ;  /* 0x000000101e077981 */ /* 0x000764000c1e1100 */
.L_x_44:
[----:B------:R-:W-:Y:S05]  /*3570*/  BSYNC B1 ;  /* 0x0000000000017941 */ /* 0x000fea0003800000 */
.L_x_43:
[----:B-----5:R-:W-:Y:S01]  /*3580*/  LOP3.LUT R7, R7, 0xff, RZ, 0xc0, !PT ;  /* 0x000000ff07077812 */ /* 0x020fe200078ec0ff */
[----:B------:R-:W-:Y:S01]  /*3590*/  BSSY B1, `(.L_x_45) ;  /* 0x000000b000017945 */ /* 0x000fe20003800000 */
[----:B------:R-:W-:Y:S02]  /*35a0*/  ISETP.LT.OR P2, PT, R33, 0x2, !P1 ;  /* 0x000000022100780c */ /* 0x000fe40004f41670 */
[----:B------:R-:W-:-:S05]  /*35b0*/  F2FP.F16.E5M2.UNPACK_B R7, R7 ;  /* 0x00000007ff07723e */ /* 0x000fca00020004ff */
[----:B------:R-:W-:Y:S01]  /*35c0*/  HADD2.F32 R36, -RZ, R7.H0_H0 ;  /* 0x20000007ff247230 */ /* 0x000fe20000004100 */
[----:B------:R-:W-:-:S04]  /*35d0*/  PRMT R7, RZ, 0x7610, R7 ;  /* 0x00007610ff077816 */ /* 0x000fc80000000007 */
[----:B------:R-:W-:-:S04]  /*35e0*/  FMUL R36, R36, R9 ;  /* 0x0000000924247220 */ /* 0x000fc80000400000 */
[----:B------:R-:W-:-:S05]  /*35f0*/  FFMA R36, R145, R8, R36 ;  /* 0x0000000891247223 */ /* 0x000fca0000000024 */
[----:B------:R-:W-:-:S05]  /*3600*/  F2FP.SATFINITE.E5M2.F32.PACK_AB_MERGE_C R37, RZ, R36, RZ ;  /* 0x00000024ff25723e */ /* 0x000fca00048060ff */
[----:B------:R4:W-:Y:S01]  /*3610*/  @!P5 STG.E.U8 desc[UR16][R14.64], R37 ;  /* 0x000000250e00d986 */ /* 0x0009e2000c101110 */
[----:B------:R-:W-:Y:S05]  /*3620*/  @P2 BRA `(.L_x_46) ;  /* 0x0000000000042947 */ /* 0x000fea0003800000 */
[----:B------:R0:W5:Y:S02]  /*3630*/  LDG.E.U8 R7, desc[UR16][R30.64+0x1] ;  /* 0x000001101e077981 */ /* 0x000164000c1e1100 */
.L_x_46:
[----:B------:R-:W-:Y:S05]  /*3640*/  BSYNC B1 ;  /* 0x0000000000017941 */ /* 0x000fea0003800000 */
.L_x_45:
[----:B-----5:R-:W-:Y:S01]  /*3650*/  LOP3.LUT R7, R7, 0xff, RZ, 0xc0, !PT ;  /* 0x000000ff07077812 */ /* 0x020fe200078ec0ff */
[----:B------:R-:W-:Y:S01]  /*3660*/  BSSY B1, `(.L_x_47) ;  /* 0x000000b000017945 */ /* 0x000fe20003800000 */
[----:B------:R-:W-:Y:S02]  /*3670*/  ISETP.LT.OR P4, PT, R33, 0x9, !P0 ;  /* 0x000000092100780c */ /* 0x000fe40004781670 */
[----:B------:R-:W-:-:S05]  /*3680*/  F2FP.F16.E5M2.UNPACK_B R7, R7 ;  /* 0x00000007ff07723e */ /* 0x000fca00020004ff */
[----:B------:R-:W-:-:S05]  /*3690*/  HADD2.F32 R36, -RZ, R7.H0_H0 ;  /* 0x20000007ff247230 */ /* 0x000fca0000004100 */
[----:B------:R-:W-:-:S04]  /*36a0*/  FMUL R7, R36, R9 ;  /* 0x0000000924077220 */ /* 0x000fc80000400000 */
[----:B------:R-:W-:-:S05]  /*36b0*/  FFMA R7, R140, R8, R7 ;  /* 0x000000088c077223 */ /* 0x000fca0000000007 */
[----:B----4-:R-:W-:Y:S02]  /*36c0*/  F2FP.SATFINITE.E5M2.F32.PACK_AB_MERGE_C R37, RZ, R7, RZ ;  /* 0x00000007ff25723e */ /* 0x010fe400048060ff */
[----:B------:R-:W-:-:S03]  /*36d0*/  PRMT R7, RZ, 0x7610, R7 ;  /* 0x00007610ff077816 */ /* 0x000fc60000000007 */
[----:B------:R4:W-:Y:S01]  /*36e0*/  @!P2 STG.E.U8 desc[UR16][R14.64+0x1], R37 ;  /* 0x000001250e00a986 */ /* 0x0009e2000c101110 */
[----:B------:R-:W-:Y:S05]  /*36f0*/  @P4 BRA `(.L_x_48) ;  /* 0x0000000000044947 */ /* 0x000fea0003800000 */
[----:B------:R0:W5:Y:S02]  /*3700*/  LDG.E.U8 R7, desc[UR16][R28.64+0x8] ;  /* 0x000008101c077981 */ /* 0x000164000c1e1100 */
.L_x_48:
[----:B------:R-:W-:Y:S05]  /*3710*/  BSYNC B1 ;  /* 0x0000000000017941 */ /* 0x000fea0003800000 */
.L_x_47:
        /* <DEDUP_REMOVED lines=8> */
[----:B----4-:R-:W-:-:S05]  /*37a0*/  F2FP.SATFINITE.E5M2.F32.PACK_AB_MERGE_C R37, RZ, R36, RZ ;  /* 0x00000024ff25723e */ /* 0x010fca00048060ff */
[----:B------:R4:W-:Y:S01]  /*37b0*/  @!P4 STG.E.U8 desc[UR16][R16.64+0x8], R37 ;  /* 0x000008251000c986 */ /* 0x0009e2000c101110 */
[----:B------:R-:W-:Y:S05]  /*37c0*/  @P2 BRA `(.L_x_50) ;  /* 0x0000000000042947 */ /* 0x000fea0003800000 */
[----:B------:R0:W5:Y:S02]  /*37d0*/  LDG.E.U8 R7, desc[UR16][R28.64+0x9] ;  /* 0x000009101c077981 */ /* 0x000164000c1e1100 */
.L_x_50:
[----:B------:R-:W-:Y:S05]  /*37e0*/  BSYNC B1 ;  /* 0x0000000000017941 */ /* 0x000fea0003800000 */
.L_x_49:
        /* <DEDUP_REMOVED lines=12> */
.L_x_52:
[----:B------:R-:W-:Y:S05]  /*38b0*/  BSYNC B1 ;  /* 0x0000000000017941 */ /* 0x000fea0003800000 */
.L_x_51:
        /* <DEDUP_REMOVED lines=12> */
.L_x_54:
[----:B------:R-:W-:Y:S05]  /*3980*/  BSYNC B1 ;  /* 0x0000000000017941 */ /* 0x000fea0003800000 */
.L_x_53:
        /* <DEDUP_REMOVED lines=12> */
.L_x_56:
[----:B------:R-:W-:Y:S05]  /*3a50*/  BSYNC B1 ;  /* 0x0000000000017941 */ /* 0x000fea0003800000 */
.L_x_55:
        /* <DEDUP_REMOVED lines=12> */
.L_x_58:
[----:B------:R-:W-:Y:S05]  /*3b20*/  BSYNC B1 ;  /* 0x0000000000017941 */ /* 0x000fea0003800000 */
.L_x_57:
        /* <DEDUP_REMOVED lines=12> */
.L_x_60:
[----:B------:R-:W-:Y:S05]  /*3bf0*/  BSYNC B1 ;  /* 0x0000000000017941 */ /* 0x000fea0003800000 */
.L_x_59:
        /* <DEDUP_REMOVED lines=12> */
.L_x_62:
[----:B------:R-:W-:Y:S05]  /*3cc0*/  BSYNC B1 ;  /* 0x0000000000017941 */ /* 0x000fea0003800000 */
.L_x_61:
        /* <DEDUP_REMOVED lines=12> */
.L_x_64:
[----:B------:R-:W-:Y:S05]  /*3d90*/  BSYNC B1 ;  /* 0x0000000000017941 */ /* 0x000fea0003800000 */
.L_x_63:
        /* <DEDUP_REMOVED lines=12> */
.L_x_66:
[----:B------:R-:W-:Y:S05]  /*3e60*/  BSYNC B1 ;  /* 0x0000000000017941 */ /* 0x000fea0003800000 */
.L_x_65:
        /* <DEDUP_REMOVED lines=12> */
.L_x_68:
[----:B------:R-:W-:Y:S05]  /*3f30*/  BSYNC B1 ;  /* 0x0000000000017941 */ /* 0x000fea0003800000 */
.L_x_67:
        /* <DEDUP_REMOVED lines=12> */
.L_x_70:
[----:B------:R-:W-:Y:S05]  /*4000*/  BSYNC B1 ;  /* 0x0000000000017941 */ /* 0x000fea0003800000 */
.L_x_69:
        /* <DEDUP_REMOVED lines=12> */
.L_x_72:
[----:B------:R-:W-:Y:S05]  /*40d0*/  BSYNC B1 ;  /* 0x0000000000017941 */ /* 0x000fea0003800000 */
.L_x_71:
        /* <DEDUP_REMOVED lines=12> */
.L_x_74:
[----:B------:R-:W-:Y:S05]  /*41a0*/  BSYNC B1 ;  /* 0x0000000000017941 */ /* 0x000fea0003800000 */
.L_x_73:
        /* <DEDUP_REMOVED lines=12> */
.L_x_76:
[----:B------:R-:W-:Y:S05]  /*4270*/  BSYNC B1 ;  /* 0x0000000000017941 */ /* 0x000fea0003800000 */
.L_x_75:
        /* <DEDUP_REMOVED lines=12> */
.L_x_78:
[----:B------:R-:W-:Y:S05]  /*4340*/  BSYNC B1 ;  /* 0x0000000000017941 */ /* 0x000fea0003800000 */
.L_x_77:
        /* <DEDUP_REMOVED lines=12> */
.L_x_80:
[----:B------:R-:W-:Y:S05]  /*4410*/  BSYNC B1 ;  /* 0x0000000000017941 */ /* 0x000fea0003800000 */
.L_x_79:
        /* <DEDUP_REMOVED lines=12> */
.L_x_82:
[----:B------:R-:W-:Y:S05]  /*44e0*/  BSYNC B1 ;  /* 0x0000000000017941 */ /* 0x000fea0003800000 */
.L_x_81:
        /* <DEDUP_REMOVED lines=12> */
.L_x_84:
[----:B------:R-:W-:Y:S05]  /*45b0*/  BSYNC B1 ;  /* 0x0000000000017941 */ /* 0x000fea0003800000 */
.L_x_83:
        /* <DEDUP_REMOVED lines=12> */
.L_x_86:
[----:B------:R-:W-:Y:S05]  /*4680*/  BSYNC B1 ;  /* 0x0000000000017941 */ /* 0x000fea0003800000 */
.L_x_85:
        /* <DEDUP_REMOVED lines=12> */
.L_x_88:
[----:B------:R-:W-:Y:S05]  /*4750*/  BSYNC B1 ;  /* 0x0000000000017941 */ /* 0x000fea0003800000 */
.L_x_87:
        /* <DEDUP_REMOVED lines=12> */
.L_x_90:
[----:B------:R-:W-:Y:S05]  /*4820*/  BSYNC B1 ;  /* 0x0000000000017941 */ /* 0x000fea0003800000 */
.L_x_89:
        /* <DEDUP_REMOVED lines=12> */
.L_x_92:
[----:B------:R-:W-:Y:S05]  /*48f0*/  BSYNC B1 ;  /* 0x0000000000017941 */ /* 0x000fea0003800000 */
.L_x_91:
        /* <DEDUP_REMOVED lines=12> */
.L_x_94:
[----:B------:R-:W-:Y:S05]  /*49c0*/  BSYNC B1 ;  /* 0x0000000000017941 */ /* 0x000fea0003800000 */
.L_x_93:
        /* <DEDUP_REMOVED lines=12> */
.L_x_96:
[----:B------:R-:W-:Y:S05]  /*4a90*/  BSYNC B1 ;  /* 0x0000000000017941 */ /* 0x000fea0003800000 */
.L_x_95:
        /* <DEDUP_REMOVED lines=12> */
.L_x_98:
[----:B------:R-:W-:Y:S05]  /*4b60*/  BSYNC B1 ;  /* 0x0000000000017941 */ /* 0x000fea0003800000 */
.L_x_97:
[----:B-----5:R-:W-:Y:S01]  /*4b70*/  LOP3.LUT R7, R7, 0xff, RZ, 0xc0, !PT ;  /* 0x000000ff07077812 */ /* 0x020fe200078ec0ff */
[----:B------:R-:W-:Y:S01]  /*4b80*/  BSSY B1, `(.L_x_99) ;  /* 0x000000b000017945 */ /* 0x000fe20003800000 */
[----:B------:R-:W-:Y:S02]  /*4b90*/  ISETP.LT.OR P2, PT, R33, 0x39, !P1 ;  /* 0x000000392100780c */ /* 0x000fe40004f41670 */
[----:B------:R-:W-:-:S05]  /*4ba0*/  F2FP.F16.E5M2.UNPACK_B R7, R7 ;  /* 0x00000007ff07723e */ /* 0x000fca00020004ff */
[----:B0-2---:R-:W-:-:S05]  /*4bb0*/  HADD2.F32 R28, -RZ, R7.H0_H0 ;  /* 0x20000007ff1c7230 */ /* 0x005fca0000004100 */
[----:B------:R-:W-:-:S04]  /*4bc0*/  FMUL R7, R28, R9 ;  /* 0x000000091c077220 */ /* 0x000fc80000400000 */
[----:B------:R-:W-:-:S05]  /*4bd0*/  FFMA R7, R114, R8, R7 ;  /* 0x0000000872077223 */ /* 0x000fca0000000007 */
[----:B------:R-:W-:Y:S02]  /*4be0*/  F2FP.SATFINITE.E5M2.F32.PACK_AB_MERGE_C R29, RZ, R7, RZ ;  /* 0x00000007ff1d723e */ /* 0x000fe400048060ff */
[----:B------:R-:W-:-:S03]  /*4bf0*/  PRMT R7, RZ, 0x7610, R7 ;  /* 0x00007610ff077816 */ /* 0x000fc60000000007 */
[----:B------:R0:W-:Y:S01]  /*4c00*/  @!P0 STG.E.U8 desc[UR16][R16.64+0x39], R29 ;  /* 0x0000391d10008986 */ /* 0x0001e2000c101110 */
[----:B------:R-:W-:Y:S05]  /*4c10*/  @P2 BRA `(.L_x_100) ;  /* 0x0000000000042947 */ /* 0x000fea0003800000 */
[----:B------:R2:W5:Y:S02]  /*4c20*/  LDG.E.U8 R7, desc[UR16][R30.64+0x38] ;  /* 0x000038101e077981 */ /* 0x000564000c1e1100 */
.L_x_100:
[----:B------:R-:W-:Y:S05]  /*4c30*/  BSYNC B1 ;  /* 0x0000000000017941 */ /* 0x000fea0003800000 */
.L_x_99:
[----:B-----5:R-:W-:Y:S01]  /*4c40*/  LOP3.LUT R7, R7, 0xff, RZ, 0xc0, !PT ;  /* 0x000000ff07077812 */ /* 0x020fe200078ec0ff */
[----:B------:R-:W-:Y:S01]  /*4c50*/  BSSY B1, `(.L_x_101) ;  /* 0x000000b000017945 */ /* 0x000fe20003800000 */
[----:B------:R-:W-:Y:S02]  /*4c60*/  ISETP.LT.OR P1, PT, R33, 0x3a, !P1 ;  /* 0x0000003a2100780c */ /* 0x000fe40004f21670 */
[----:B------:R-:W-:-:S05]  /*4c70*/  F2FP.F16.E5M2.UNPACK_B R7, R7 ;  /* 0x00000007ff07723e */ /* 0x000fca00020004ff */
[----:B01--4-:R-:W-:Y:S01]  /*4c80*/  HADD2.F32 R16, -RZ, R7.H0_H0 ;  /* 0x20000007ff107230 */ /* 0x013fe20000004100 */
[----:B------:R-:W-:-:S04]  /*4c90*/  PRMT R7, RZ, 0x7610, R7 ;  /* 0x00007610ff077816 */ /* 0x000fc80000000007 */
[----:B------:R-:W-:-:S04]  /*4ca0*/  FMUL R16, R16, R9 ;  /* 0x0000000910107220 */ /* 0x000fc80000400000 */
[----:B------:R-:W-:-:S05]  /*4cb0*/  FFMA R16, R117, R8, R16 ;  /* 0x0000000875107223 */ /* 0x000fca0000000010 */
[----:B------:R-:W-:-:S05]  /*4cc0*/  F2FP.SATFINITE.E5M2.F32.PACK_AB_MERGE_C R17, RZ, R16, RZ ;  /* 0x00000010ff11723e */ /* 0x000fca00048060ff */
[----:B------:R0:W-:Y:S01]  /*4cd0*/  @!P2 STG.E.U8 desc[UR16][R14.64+0x38], R17 ;  /* 0x000038110e00a986 */ /* 0x0001e2000c101110 */
[----:B------:R-:W-:Y:S05]  /*4ce0*/  @P1 BRA `(.L_x_102) ;  /* 0x0000000000041947 */ /* 0x000fea0003800000 */
[----:B------:R1:W5:Y:S02]  /*4cf0*/  LDG.E.U8 R7, desc[UR16][R30.64+0x39] ;  /* 0x000039101e077981 */ /* 0x000364000c1e1100 */
.L_x_102:
[----:B------:R-:W-:Y:S05]  /*4d00*/  BSYNC B1 ;  /* 0x0000000000017941 */ /* 0x000fea0003800000 */
.L_x_101:
[----:B-----5:R-:W-:Y:S01]  /*4d10*/  LOP3.LUT R7, R7, 0xff, RZ, 0xc0, !PT ;  /* 0x000000ff07077812 */ /* 0x020fe200078ec0ff */
[----:B------:R-:W-:Y:S01]  /*4d20*/  BSSY B1, `(.L_x_103) ;  /* 0x0000013000017945 */ /* 0x000fe20003800000 */
[----:B------:R-:W-:Y:S02]  /*4d30*/  IADD3 R29, P0, R35, 0x80, RZ ;  /* 0x00000080231d7810 */ /* 0x000fe40007f1e0ff */
[----:B------:R-:W-:-:S03]  /*4d40*/  F2FP.F16.E5M2.UNPACK_B R7, R7 ;  /* 0x00000007ff07723e */ /* 0x000fc600020004ff */
[----:B0-----:R-:W-:Y:S01]  /*4d50*/  IMAD.X R17, RZ, RZ, R25, P0 ;  /* 0x000000ffff117224 */ /* 0x001fe200000e0619 */
        /* <DEDUP_REMOVED lines=9> */
[----:B-123--:R-:W-:Y:S02]  /*4df0*/  F2FP.SATFINITE.E5M2.F32.PACK_AB_MERGE_C R31, RZ, R7, RZ ;  /* 0x00000007ff1f723e */ /* 0x00efe400048060ff */
[----:B------:R-:W-:Y:S02]  /*4e00*/  IADD3.X R17, R17, UR11, R29, P2, !PT ;  /* 0x0000000b11117c10 */ /* 0x000fe400097fe41d */
[----:B------:R-:W-:Y:S01]  /*4e10*/  PRMT R7, RZ, 0x7610, R7 ;  /* 0x00007610ff077816 */ /* 0x000fe20000000007 */
[----:B------:R0:W-:Y:S01]  /*4e20*/  @!P1 STG.E.U8 desc[UR16][R14.64+0x39], R31 ;  /* 0x0000391f0e009986 */ /* 0x0001e2000c101110 */
[----:B------:R-:W-:Y:S05]  /*4e30*/  @P4 BRA `(.L_x_104) ;  /* 0x0000000000044947 */ /* 0x000fea0003800000 */
[----:B------:R1:W5:Y:S02]  /*4e40*/  LDG.E.U8 R7, desc[UR16][R16.64] ;  /* 0x0000001010077981 */ /* 0x000364000c1e1100 */
.L_x_104:
[----:B------:R-:W-:Y:S05]  /*4e50*/  BSYNC B1 ;  /* 0x0000000000017941 */ /* 0x000fea0003800000 */
.L_x_103:
[----:B-----5:R-:W-:Y:S01]  /*4e60*/  LOP3.LUT R7, R7, 0xff, RZ, 0xc0, !PT ;  /* 0x000000ff07077812 */ /* 0x020fe200078ec0ff */
[----:B------:R-:W-:Y:S01]  /*4e70*/  BSSY B1, `(.L_x_105) ;  /* 0x000000b000017945 */ /* 0x000fe20003800000 */
[----:B------:R-:W-:Y:S02]  /*4e80*/  ISETP.LT.OR P2, PT, R33, 0x2, !P0 ;  /* 0x000000022100780c */ /* 0x000fe40004741670 */
[----:B------:R-:W-:-:S05]  /*4e90*/  F2FP.F16.E5M2.UNPACK_B R7, R7 ;  /* 0x00000007ff07723e */ /* 0x000fca00020004ff */
[----:B0-----:R-:W-:Y:S01]  /*4ea0*/  HADD2.F32 R14, -RZ, R7.H0_H0 ;  /* 0x20000007ff0e7230 */ /* 0x001fe20000004100 */
[----:B------:R-:W-:-:S04]  /*4eb0*/  PRMT R7, RZ, 0x7610, R7 ;  /* 0x00007610ff077816 */ /* 0x000fc80000000007 */
[----:B------:R-:W-:-:S04]  /*4ec0*/  FMUL R14, R14, R9 ;  /* 0x000000090e0e7220 */ /* 0x000fc80000400000 */
[----:B------:R-:W-:-:S05]  /*4ed0*/  FFMA R14, R115, R8, R14 ;  /* 0x00000008730e7223 */ /* 0x000fca000000000e */
[----:B------:R-:W-:-:S05]  /*4ee0*/  F2FP.SATFINITE.E5M2.F32.PACK_AB_MERGE_C R15, RZ, R14, RZ ;  /* 0x0000000eff0f723e */ /* 0x000fca00048060ff */
[----:B------:R0:W-:Y:S01]  /*4ef0*/  @!P4 STG.E.U8 desc[UR16][R12.64], R15 ;  /* 0x0000000f0c00c986 */ /* 0x0001e2000c101110 */
[----:B------:R-:W-:Y:S05]  /*4f00*/  @P2 BRA `(.L_x_106) ;  /* 0x0000000000042947 */ /* 0x000fea0003800000 */
[----:B------:R2:W5:Y:S02]  /*4f10*/  LDG.E.U8 R7, desc[UR16][R16.64+0x1] ;  /* 0x0000011010077981 */ /* 0x000564000c1e1100 */
.L_x_106:
[----:B------:R-:W-:Y:S05]  /*4f20*/  BSYNC B1 ;  /* 0x0000000000017941 */ /* 0x000fea0003800000 */
.L_x_105:
[----:B-----5:R-:W-:Y:S01]  /*4f30*/  LOP3.LUT R7, R7, 0xff, RZ, 0xc0, !PT ;  /* 0x000000ff07077812 */ /* 0x020fe200078ec0ff */
[----:B------:R-:W-:Y:S01]  /*4f40*/  BSSY B1, `(.L_x_107) ;  /* 0x0000013000017945 */ /* 0x000fe20003800000 */
[----:B------:R-:W-:Y:S02]  /*4f50*/  IADD3 R35, P1, R35, 0x88, RZ ;  /* 0x0000008823237810 */ /* 0x000fe40007f3e0ff */
[----:B------:R-:W-:-:S03]  /*4f60*/  F2FP.F16.E5M2.UNPACK_B R7, R7 ;  /* 0x00000007ff07723e */ /* 0x000fc600020004ff */
[----:B------:R-:W-:Y:S01]  /*4f70*/  IMAD.X R24, RZ, RZ, R25, P1 ;  /* 0x000000ffff187224 */ /* 0x000fe200008e0619 */
[----:B------:R-:W-:Y:S01]  /*4f80*/  ISETP.GE.AND P1, PT, R34, 0x89, PT ;  /* 0x000000892200780c */ /* 0x000fe20003f26270 */
[----:B------:R-:W-:Y:S02]  /*4f90*/  HADD2.F32 R14, -RZ, R7.H0_H0 ;  /* 0x20000007ff0e7230 */ /* 0x000fe40000004100 */
[----:B------:R-:W-:Y:S01]  /*4fa0*/  IMAD R24, R24, UR6, RZ ;  /* 0x0000000618187c24 */ /* 0x000fe2000f8e02ff */
[----:B------:R-:W-:Y:S01]  /*4fb0*/  ISETP.LT.OR P5, PT, R33, 0x1, !P1 ;  /* 0x000000012100780c */ /* 0x000fe20004fa1670 */
[----:B------:R-:W-:-:S04]  /*4fc0*/  IMAD.WIDE.U32 R26, R35, UR6, R26 ;  /* 0x00000006231a7c25 */ /* 0x000fc8000f8e001a */
[----:B------:R-:W-:Y:S01]  /*4fd0*/  FMUL R7, R14, R9 ;  /* 0x000000090e077220 */ /* 0x000fe20000400000 */
[----:B------:R-:W-:-:S03]  /*4fe0*/  IMAD R35, R35, UR7, R24 ;  /* 0x0000000723237c24 */ /* 0x000fc6000f8e0218 */
[----:B------:R-:W-:Y:S01]  /*4ff0*/  FFMA R7, R110, R8, R7 ;  /* 0x000000086e077223 */ /* 0x000fe20000000007 */
[----:B------:R-:W-:-:S04]  /*5000*/  IADD3 R14, P4, R26, UR10, RZ ;  /* 0x0000000a1a0e7c10 */ /* 0x000fc8000ff9e0ff */
[----:B------:R-:W-:Y:S02]  /*5010*/  F2FP.SATFINITE.E5M2.F32.PACK_AB_MERGE_C R25, RZ, R7, RZ ;  /* 0x00000007ff19723e */ /* 0x000fe400048060ff */
[----:B0-----:R-:W-:Y:S02]  /*5020*/  IADD3.X R15, R27, UR11, R35, P4, !PT ;  /* 0x0000000b1b0f7c10 */ /* 0x001fe4000a7fe423 */
[----:B------:R-:W-:Y:S01]  /*5030*/  PRMT R7, RZ, 0x7610, R7 ;  /* 0x00007610ff077816 */ /* 0x000fe20000000007 */
[----:B------:R0:W-:Y:S01]  /*5040*/  @!P2 STG.E.U8 desc[UR16][R12.64+0x1], R25 ;  /* 0x000001190c00a986 */ /* 0x0001e2000c101110 */
[----:B------:R-:W-:Y:S05]  /*5050*/  @P5 BRA `(.L_x_108) ;  /* 0x0000000000045947 */ /* 0x000fea0003800000 */
[----:B------:R3:W5:Y:S02]  /*5060*/  LDG.E.U8 R7, desc[UR16][R14.64] ;  /* 0x000000100e077981 */ /* 0x000764000c1e1100 */
.L_x_108:
[----:B------:R-:W-:Y:S05]  /*5070*/  BSYNC B1 ;  /* 0x0000000000017941 */ /* 0x000fea0003800000 */
.L_x_107:
        /* <DEDUP_REMOVED lines=8> */
[----:B0-----:R-:W-:-:S05]  /*5100*/  F2FP.SATFINITE.E5M2.F32.PACK_AB_MERGE_C R25, RZ, R24, RZ ;  /* 0x00000018ff19723e */ /* 0x001fca00048060ff */
[----:B------:R0:W-:Y:S01]  /*5110*/  @!P5 STG.E.U8 desc[UR16][R10.64], R25 ;  /* 0x000000190a00d986 */ /* 0x0001e2000c101110 */
[----:B------:R-:W-:Y:S05]  /*5120*/  @P2 BRA `(.L_x_110) ;  /* 0x0000000000042947 */ /* 0x000fea0003800000 */
[----:B------:R4:W5:Y:S02]  /*5130*/  LDG.E.U8 R7, desc[UR16][R14.64+0x1] ;  /* 0x000001100e077981 */ /* 0x000964000c1e1100 */
.L_x_110:
[----:B------:R-:W-:Y:S05]  /*5140*/  BSYNC B1 ;  /* 0x0000000000017941 */ /* 0x000fea0003800000 */
.L_x_109:
[----:B-----5:R-:W-:Y:S01]  /*5150*/  LOP3.LUT R7, R7, 0xff, RZ, 0xc0, !PT ;  /* 0x000000ff07077812 */ /* 0x020fe200078ec0ff */
[----:B------:R-:W-:Y:S01]  /*5160*/  BSSY B1, `(.L_x_111) ;  /* 0x000000b000017945 */ /* 0x000fe20003800000 */
[----:B------:R-:W-:Y:S02]  /*5170*/  ISETP.LT.OR P4, PT, R33, 0x9, !P0 ;  /* 0x000000092100780c */ /* 0x000fe40004781670 */
[----:B------:R-:W-:-:S05]  /*5180*/  F2FP.F16.E5M2.UNPACK_B R7, R7 ;  /* 0x00000007ff07723e */ /* 0x000fca00020004ff */
[----:B------:R-:W-:-:S05]  /*5190*/  HADD2.F32 R24, -RZ, R7.H0_H0 ;  /* 0x20000007ff187230 */ /* 0x000fca0000004100 */
[----:B------:R-:W-:-:S04]  /*51a0*/  FMUL R7, R24, R9 ;  /* 0x0000000918077220 */ /* 0x000fc80000400000 */
[----:B------:R-:W-:-:S05]  /*51b0*/  FFMA R7, R108, R8, R7 ;  /* 0x000000086c077223 */ /* 0x000fca0000000007 */
[----:B0-----:R-:W-:Y:S02]  /*51c0*/  F2FP.SATFINITE.E5M2.F32.PACK_AB_MERGE_C R25, RZ, R7, RZ ;  /* 0x00000007ff19723e */ /* 0x001fe400048060ff */
[----:B------:R-:W-:-:S03]  /*51d0*/  PRMT R7, RZ, 0x7610, R7 ;  /* 0x00007610ff077816 */ /* 0x000fc60000000007 */
[----:B------:R0:W-:Y:S01]  /*51e0*/  @!P2 STG.E.U8 desc[UR16][R10.64+0x1], R25 ;  /* 0x000001190a00a986 */ /* 0x0001e2000c101110 */
[----:B------:R-:W-:Y:S05]  /*51f0*/  @P4 BRA `(.L_x_112) ;  /* 0x0000000000044947 */ /* 0x000fea0003800000 */
[----:B------:R0:W5:Y:S02]  /*5200*/  LDG.E.U8 R7, desc[UR16][R16.64+0x8] ;  /* 0x0000081010077981 */ /* 0x000164000c1e1100 */
.L_x_112:
[----:B------:R-:W-:Y:S05]  /*5210*/  BSYNC B1 ;  /* 0x0000000000017941 */ /* 0x000fea0003800000 */
.L_x_111:
        /* <DEDUP_REMOVED lines=12> */
.L_x_114:
[----:B------:R-:W-:Y:S05]  /*52e0*/  BSYNC B1 ;  /* 0x0000000000017941 */ /* 0x000fea0003800000 */
.L_x_113:
        /* <DEDUP_REMOVED lines=12> */
.L_x_116:
[----:B------:R-:W-:Y:S05]  /*53b0*/  BSYNC B1 ;  /* 0x0000000000017941 */ /* 0x000fea0003800000 */
.L_x_115:
        /* <DEDUP_REMOVED lines=12> */
.L_x_118:
[----:B------:R-:W-:Y:S05]  /*5480*/  BSYNC B1 ;  /* 0x0000000000017941 */ /* 0x000fea0003800000 */
.L_x_117:
        /* <DEDUP_REMOVED lines=12> */
.L_x_120:
[----:B------:R-:W-:Y:S05]  /*5550*/  BSYNC B1 ;  /* 0x0000000000017941 */ /* 0x000fea0003800000 */
.L_x_119:
        /* <DEDUP_REMOVED lines=12> */
.L_x_122:
[----:B------:R-:W-:Y:S05]  /*5620*/  BSYNC B1 ;  /* 0x0000000000017941 */ /* 0x000fea0003800000 */
.L_x_121:
        /* <DEDUP_REMOVED lines=12> */
.L_x_124:
[----:B------:R-:W-:Y:S05]  /*56f0*/  BSYNC B1 ;  /* 0x0000000000017941 */ /* 0x000fea0003800000 */
.L_x_123:
        /* <DEDUP_REMOVED lines=12> */
.L_x_126:
[----:B------:R-:W-:Y:S05]  /*57c0*/  BSYNC B1 ;  /* 0x0000000000017941 */ /* 0x000fea0003800000 */
.L_x_125:
        /* <DEDUP_REMOVED lines=12> */
.L_x_128:
[----:B------:R-:W-:Y:S05]  /*5890*/  BSYNC B1 ;  /* 0x0000000000017941 */ /* 0x000fea0003800000 */
.L_x_127:
        /* <DEDUP_REMOVED lines=12> */
.L_x_130:
[----:B------:R-:W-:Y:S05]  /*5960*/  BSYNC B1 ;  /* 0x0000000000017941 */ /* 0x000fea0003800000 */
.L_x_129:
        /* <DEDUP_REMOVED lines=12> */
.L_x_132:
[----:B------:R-:W-:Y:S05]  /*5a30*/  BSYNC B1 ;  /* 0x0000000000017941 */ /* 0x000fea0003800000 */
.L_x_131:
        /* <DEDUP_REMOVED lines=12> */
.L_x_134:
[----:B------:R-:W-:Y:S05]  /*5b00*/  BSYNC B1 ;  /* 0x0000000000017941 */ /* 0x000fea0003800000 */
.L_x_133:
        /* <DEDUP_REMOVED lines=12> */
.L_x_136:
[----:B------:R-:W-:Y:S05]  /*5bd0*/  BSYNC B1 ;  /* 0x0000000000017941 */ /* 0x000fea0003800000 */
.L_x_135:
        /* <DEDUP_REMOVED lines=12> */
.L_x_138:
[----:B------:R-:W-:Y:S05]  /*5ca0*/  BSYNC B1 ;  /* 0x0000000000017941 */ /* 0x000fea0003800000 */
.L_x_137:
        /* <DEDUP_REMOVED lines=12> */
.L_x_140:
[----:B------:R-:W-:Y:S05]  /*5d70*/  BSYNC B1 ;  /* 0x0000000000017941 */ /* 0x000fea0003800000 */
.L_x_139:
        /* <DEDUP_REMOVED lines=12> */
.L_x_142:
[----:B------:R-:W-:Y:S05]  /*5e40*/  BSYNC B1 ;  /* 0x0000000000017941 */ /* 0x000fea0003800000 */
.L_x_141:
        /* <DEDUP_REMOVED lines=12> */
.L_x_144:
[----:B------:R-:W-:Y:S05]  /*5f10*/  BSYNC B1 ;  /* 0x0000000000017941 */ /* 0x000fea0003800000 */
.L_x_143:
        /* <DEDUP_REMOVED lines=12> */
.L_x_146:
[----:B------:R-:W-:Y:S05]  /*5fe0*/  BSYNC B1 ;  /* 0x0000000000017941 */ /* 0x000fea0003800000 */
.L_x_145:
        /* <DEDUP_REMOVED lines=12> */
.L_x_148:
[----:B------:R-:W-:Y:S05]  /*60b0*/  BSYNC B1 ;  /* 0x0000000000017941 */ /* 0x000fea0003800000 */
.L_x_147:
        /* <DEDUP_REMOVED lines=12> */
.L_x_150:
[----:B------:R-:W-:Y:S05]  /*6180*/  BSYNC B1 ;  /* 0x0000000000017941 */ /* 0x000fea0003800000 */
.L_x_149:
        /* <DEDUP_REMOVED lines=12> */
.L_x_152:
[----:B------:R-:W-:Y:S05]  /*6250*/  BSYNC B1 ;  /* 0x0000000000017941 */ /* 0x000fea0003800000 */
.L_x_151:
        /* <DEDUP_REMOVED lines=12> */
.L_x_154:
[----:B------:R-:W-:Y:S05]  /*6320*/  BSYNC B1 ;  /* 0x0000000000017941 */ /* 0x000fea0003800000 */
.L_x_153:
        /* <DEDUP_REMOVED lines=12> */
.L_x_156:
[----:B------:R-:W-:Y:S05]  /*63f0*/  BSYNC B1 ;  /* 0x0000000000017941 */ /* 0x000fea0003800000 */
.L_x_155:
        /* <DEDUP_REMOVED lines=12> */
.L_x_158:
[----:B------:R-:W-:Y:S05]  /*64c0*/  BSYNC B1 ;  /* 0x0000000000017941 */ /* 0x000fea0003800000 */
.L_x_157:
        /* <DEDUP_REMOVED lines=12> */
.L_x_160:
[----:B------:R-:W-:Y:S05]  /*6590*/  BSYNC B1 ;  /* 0x0000000000017941 */ /* 0x000fea0003800000 */
.L_x_159:
        /* <DEDUP_REMOVED lines=12> */
.L_x_162:
[----:B------:R-:W-:Y:S05]  /*6660*/  BSYNC B1 ;  /* 0x0000000000017941 */ /* 0x000fea0003800000 */
.L_x_161:
[----:B-----5:R-:W-:Y:S01]  /*6670*/  LOP3.LUT R7, R7, 0xff, RZ, 0xc0, !PT ;  /* 0x000000ff07077812 */ /* 0x020fe200078ec0ff */
[----:B------:R-:W-:Y:S01]  /*6680*/  BSSY B1, `(.L_x_163) ;  /* 0x000000b000017945 */ /* 0x000fe20003800000 */
[----:B------:R-:W-:Y:S02]  /*6690*/  ISETP.LT.OR P2, PT, R33, 0x39, !P1 ;  /* 0x000000392100780c */ /* 0x000fe40004f41670 */
[----:B------:R-:W-:-:S05]  /*66a0*/  F2FP.F16.E5M2.UNPACK_B R7, R7 ;  /* 0x00000007ff07723e */ /* 0x000fca00020004ff */
[----:B012---:R-:W-:-:S05]  /*66b0*/  HADD2.F32 R16, -RZ, R7.H0_H0 ;  /* 0x20000007ff107230 */ /* 0x007fca0000004100 */
[----:B------:R-:W-:-:S04]  /*66c0*/  FMUL R7, R16, R9 ;  /* 0x0000000910077220 */ /* 0x000fc80000400000 */
[----:B------:R-:W-:-:S05]  /*66d0*/  FFMA R7, R18, R8, R7 ;  /* 0x0000000812077223 */ /* 0x000fca0000000007 */
[----:B------:R-:W-:Y:S02]  /*66e0*/  F2FP.SATFINITE.E5M2.F32.PACK_AB_MERGE_C R17, RZ, R7, RZ ;  /* 0x00000007ff11723e */ /* 0x000fe400048060ff */
[----:B------:R-:W-:-:S03]  /*66f0*/  PRMT R7, RZ, 0x7610, R7 ;  /* 0x00007610ff077816 */ /* 0x000fc60000000007 */
[----:B------:R0:W-:Y:S01]  /*6700*/  @!P0 STG.E.U8 desc[UR16][R12.64+0x39], R17 ;  /* 0x000039110c008986 */ /* 0x0001e2000c101110 */
[----:B------:R-:W-:Y:S05]  /*6710*/  @P2 BRA `(.L_x_164) ;  /* 0x0000000000042947 */ /* 0x000fea0003800000 */
[----:B------:R1:W5:Y:S02]  /*6720*/  LDG.E.U8 R7, desc[UR16][R14.64+0x38] ;  /* 0x000038100e077981 */ /* 0x000364000c1e1100 */
.L_x_164:
[----:B------:R-:W-:Y:S05]  /*6730*/  BSYNC B1 ;  /* 0x0000000000017941 */ /* 0x000fea0003800000 */
.L_x_163:
        /* <DEDUP_REMOVED lines=12> */
.L_x_166:
[----:B------:R-:W-:Y:S05]  /*6800*/  BSYNC B1 ;  /* 0x0000000000017941 */ /* 0x000fea0003800000 */
.L_x_165:
[----:B------:R-:W-:Y:S05]  /*6810*/  @P1 BRA `(.L_x_167) ;  /* 0x0000001000301947 */ /* 0x000fea0003800000 */
[----:B-----5:R-:W-:-:S04]  /*6820*/  LOP3.LUT R7, R7, 0xff, RZ, 0xc0, !PT ;  /* 0x000000ff07077812 */ /* 0x020fc800078ec0ff */
[----:B------:R-:W-:-:S05]  /*6830*/  F2FP.F16.E5M2.UNPACK_B R7, R7 ;  /* 0x00000007ff07723e */ /* 0x000fca00020004ff */
[----:B------:R-:W-:-:S05]  /*6840*/  HADD2.F32 R12, -RZ, R7.H0_H0 ;  /* 0x20000007ff0c7230 */ /* 0x000fca0000004100 */
[----:B------:R-:W-:-:S04]  /*6850*/  FMUL R7, R12, R9 ;  /* 0x000000090c077220 */ /* 0x000fc80000400000 */
[----:B------:R-:W-:-:S05]  /*6860*/  FFMA R7, R20, R8, R7 ;  /* 0x0000000814077223 */ /* 0x000fca0000000007 */
[----:B------:R-:W-:-:S05]  /*6870*/  F2FP.SATFINITE.E5M2.F32.PACK_AB_MERGE_C R7, RZ, R7, RZ ;  /* 0x00000007ff07723e */ /* 0x000fca00048060ff */
[----:B------:R0:W-:Y:S01]  /*6880*/  STG.E.U8 desc[UR16][R10.64+0x39], R7 ;  /* 0x000039070a007986 */ /* 0x0001e2000c101110 */
[----:B------:R-:W-:Y:S05]  /*6890*/  BRA `(.L_x_167) ;  /* 0x0000001000107947 */ /* 0x000fea0003800000 */
.L_x_38:
[C---:B------:R-:W-:Y:S01]  /*68a0*/  ISETP.GE.AND P0, PT, R34.reuse, 0x1, PT ;  /* 0x000000012200780c */ /* 0x040fe20003f06270 */
[-C--:B--2---:R-:W-:Y:S01]  /*68b0*/  FMUL R147, R147, R8.reuse ;  /* 0x0000000893937220 */ /* 0x084fe20000400000 */
[----:B------:R-:W-:Y:S01]  /*68c0*/  ISETP.GE.AND P2, PT, R34, 0x9, PT ;  /* 0x000000092200780c */ /* 0x000fe20003f46270 */
[-C--:B------:R-:W-:Y:S01]  /*68d0*/  FMUL R142, R142, R8.reuse ;  /* 0x000000088e8e7220 */ /* 0x080fe20000400000 */
[----:B------:R-:W-:Y:S01]  /*68e0*/  ISETP.LT.OR P1, PT, R33, 0x1, !P0 ;  /* 0x000000012100780c */ /* 0x000fe20004721670 */
[-C--:B------:R-:W-:Y:S01]  /*68f0*/  FMUL R145, R145, R8.reuse ;  /* 0x0000000891917220 */ /* 0x080fe20000400000 */
[----:B------:R-:W-:Y:S01]  /*6900*/  F2FP.SATFINITE.E5M2.F32.PACK_AB_MERGE_C R147, RZ, R147, RZ ;  /* 0x00000093ff93723e */ /* 0x000fe200048060ff */
[-C--:B------:R-:W-:Y:S01]  /*6910*/  FMUL R140, R140, R8.reuse ;  /* 0x000000088c8c7220 */ /* 0x080fe20000400000 */
[----:B------:R-:W-:Y:S01]  /*6920*/  ISETP.LT.OR P4, PT, R33, 0x2, !P0 ;  /* 0x000000022100780c */ /* 0x000fe20004781670 */
[-C--:B------:R-:W-:Y:S01]  /*6930*/  FMUL R143, R143, R8.reuse ;  /* 0x000000088f8f7220 */ /* 0x080fe20000400000 */
[C---:B------:R-:W-:Y:S01]  /*6940*/  ISETP.LT.OR P5, PT, R33.reuse, 0x1, !P2 ;  /* 0x000000012100780c */ /* 0x040fe200057a1670 */
[-C--:B------:R-:W-:Y:S01]  /*6950*/  FMUL R138, R138, R8.reuse ;  /* 0x000000088a8a7220 */ /* 0x080fe20000400000 */
[----:B------:R-:W-:Y:S01]  /*6960*/  ISETP.LT.OR P6, PT, R33, 0x2, !P2 ;  /* 0x000000022100780c */ /* 0x000fe200057c1670 */
[----:B------:R-:W-:Y:S01]  /*6970*/  FMUL R141, R141, R8 ;  /* 0x000000088d8d7220 */ /* 0x000fe20000400000 */
[----:B------:R-:W-:Y:S01]  /*6980*/  F2FP.SATFINITE.E5M2.F32.PACK_AB_MERGE_C R7, RZ, R142, RZ ;  /* 0x0000008eff07723e */ /* 0x000fe200048060ff */
[-C--:B------:R-:W-:Y:S01]  /*6990*/  FMUL R136, R136, R8.reuse ;  /* 0x0000000888887220 */ /* 0x080fe20000400000 */
[----:B------:R-:W-:Y:S01]  /*69a0*/  F2FP.SATFINITE.E5M2.F32.PACK_AB_MERGE_C R145, RZ, R145, RZ ;  /* 0x00000091ff91723e */ /* 0x000fe200048060ff */
[----:B------:R-:W-:Y:S01]  /*69b0*/  @!P1 STG.E.U8 desc[UR16][R16.64], R147 ;  /* 0x0000009310009986 */ /* 0x000fe2000c101110 */
[----:B------:R-:W-:Y:S01]  /*69c0*/  ISETP.LT.OR P1, PT, R33, 0x9, !P0 ;  /* 0x000000092100780c */ /* 0x000fe20004721670 */
[----:B------:R-:W-:Y:S01]  /*69d0*/  FMUL R139, R139, R8 ;  /* 0x000000088b8b7220 */ /* 0x000fe20000400000 */
[----:B------:R-:W-:Y:S01]  /*69e0*/  F2FP.SATFINITE.E5M2.F32.PACK_AB_MERGE_C R25, RZ, R140, RZ ;  /* 0x0000008cff19723e */ /* 0x000fe200048060ff */
[----:B------:R0:W-:Y:S01]  /*69f0*/  @!P4 STG.E.U8 desc[UR16][R16.64+0x1], R7 ;  /* 0x000001071000c986 */ /* 0x0001e2000c101110 */
[----:B------:R-:W-:Y:S01]  /*6a00*/  F2FP.SATFINITE.E5M2.F32.PACK_AB_MERGE_C R143, RZ, R143, RZ ;  /* 0x0000008fff8f723e */ /* 0x000fe200048060ff */
[-C--:B------:R-:W-:Y:S01]  /*6a10*/  FMUL R134, R134, R8.reuse ;  /* 0x0000000886867220 */ /* 0x080fe20000400000 */
[C---:B------:R-:W-:Y:S01]  /*6a20*/  ISETP.LT.OR P4, PT, R33.reuse, 0xa, !P0 ;  /* 0x0000000a2100780c */ /* 0x040fe20004781670 */
[----:B------:R-:W-:Y:S01]  /*6a30*/  @!P5 STG.E.U8 desc[UR16][R14.64], R145 ;  /* 0x000000910e00d986 */ /* 0x000fe2000c101110 */
[----:B------:R-:W-:Y:S01]  /*6a40*/  ISETP.LT.OR P5, PT, R33, 0x9, !P2 ;  /* 0x000000092100780c */ /* 0x000fe200057a1670 */
[-C--:B------:R-:W-:Y:S01]  /*6a50*/  FMUL R137, R137, R8.reuse ;  /* 0x0000000889897220 */ /* 0x080fe20000400000 */
[----:B------:R-:W-:Y:S01]  /*6a60*/  F2FP.SATFINITE.E5M2.F32.PACK_AB_MERGE_C R141, RZ, R141, RZ ;  /* 0x0000008dff8d723e */ /* 0x000fe200048060ff */
[----:B------:R1:W-:Y:S01]  /*6a70*/  @!P6 STG.E.U8 desc[UR16][R14.64+0x1], R25 ;  /* 0x000001190e00e986 */ /* 0x0003e2000c101110 */
[C---:B------:R-:W-:Y:S01]  /*6a80*/  ISETP.LT.OR P6, PT, R33.reuse, 0xa, !P2 ;  /* 0x0000000a2100780c */ /* 0x040fe200057c1670 */
[-C--:B------:R-:W-:Y:S01]  /*6a90*/  FMUL R132, R132, R8.reuse ;  /* 0x0000000884847220 */ /* 0x080fe20000400000 */
[----:B------:R-:W-:Y:S01]  /*6aa0*/  F2FP.SATFINITE.E5M2.F32.PACK_AB_MERGE_C R139, RZ, R139, RZ ;  /* 0x0000008bff8b723e */ /* 0x000fe200048060ff */
[----:B------:R-:W-:Y:S01]  /*6ab0*/  @!P1 STG.E.U8 desc[UR16][R16.64+0x8], R143 ;  /* 0x0000088f10009986 */ /* 0x000fe2000c101110 */
[----:B------:R-:W-:Y:S01]  /*6ac0*/  ISETP.LT.OR P1, PT, R33, 0x11, !P0 ;  /* 0x000000112100780c */ /* 0x000fe20004721670 */
[----:B------:R-:W-:Y:S01]  /*6ad0*/  FMUL R135, R135, R8 ;  /* 0x0000000887877220 */ /* 0x000fe20000400000 */
[----:B0-----:R-:W-:Y:S01]  /*6ae0*/  F2FP.SATFINITE.E5M2.F32.PACK_AB_MERGE_C R7, RZ, R138, RZ ;  /* 0x0000008aff07723e */ /* 0x001fe200048060ff */
[-C--:B------:R-:W-:Y:S01]  /*6af0*/  FMUL R130, R130, R8.reuse ;  /* 0x0000000882827220 */ /* 0x080fe20000400000 */
[----:B------:R-:W-:Y:S01]  /*6b00*/  F2FP.SATFINITE.E5M2.F32.PACK_AB_MERGE_C R137, RZ, R137, RZ ;  /* 0x00000089ff89723e */ /* 0x000fe200048060ff */
[----:B------:R-:W-:Y:S01]  /*6b10*/  FMUL R133, R133, R8 ;  /* 0x0000000885857220 */ /* 0x000fe20000400000 */
[----:B------:R-:W-:Y:S01]  /*6b20*/  F2FP.SATFINITE.E5M2.F32.PACK_AB_MERGE_C R135, RZ, R135, RZ ;  /* 0x00000087ff87723e */ /* 0x000fe200048060ff */
[----:B------:R0:W-:Y:S01]  /*6b30*/  @!P4 STG.E.U8 desc[UR16][R16.64+0x9], R7 ;  /* 0x000009071000c986 */ /* 0x0001e2000c101110 */
[----:B-1----:R-:W-:Y:S01]  /*6b40*/  F2FP.SATFINITE.E5M2.F32.PACK_AB_MERGE_C R25, RZ, R136, RZ ;  /* 0x00000088ff19723e */ /* 0x002fe200048060ff */
        /* <DEDUP_REMOVED lines=15> */
[-C--:B------:R-:W-:Y:S01]  /*6c40*/  FMUL R127, R127, R8.reuse ;  /* 0x000000087f7f7220 */ /* 0x080fe20000400000 */
[----:B------:R-:W-:Y:S01]  /*6c50*/  FMUL R122, R122, R8 ;  /* 0x000000087a7a7220 */ /* 0x000fe20000400000 */
[----:B------:R-:W-:Y:S01]  /*6c60*/  F2FP.SATFINITE.E5M2.F32.PACK_AB_MERGE_C R129, RZ, R129, RZ ;  /* 0x00000081ff81723e */ /* 0x000fe200048060ff */
[----:B------:R0:W-:Y:S01]  /*6c70*/  @!P4 STG.E.U8 desc[UR16][R16.64+0x11], R7 ;  /* 0x000011071000c986 */ /* 0x0001e2000c101110 */
[----:B-1----:R-:W-:Y:S01]  /*6c80*/  F2FP.SATFINITE.E5M2.F32.PACK_AB_MERGE_C R25, RZ, R132, RZ ;  /* 0x00000084ff19723e */ /* 0x002fe200048060ff */
[-C--:B------:R-:W-:Y:S01]  /*6c90*/  FMUL R125, R125, R8.reuse ;  /* 0x000000087d7d7220 */ /* 0x080fe20000400000 */
[C---:B------:R-:W-:Y:S01]  /*6ca0*/  ISETP.LT.OR P4, PT, R33.reuse, 0x1a, !P0 ;  /* 0x0000001a2100780c */ /* 0x040fe20004781670 */
[----:B------:R-:W-:Y:S01]  /*6cb0*/  @!P5 STG.E.U8 desc[UR16][R14.64+0x10], R137 ;  /* 0x000010890e00d986 */ /* 0x000fe2000c101110 */
[C---:B------:R-:W-:Y:S01]  /*6cc0*/  ISETP.LT.OR P5, PT, R33.reuse, 0x19, !P2 ;  /* 0x000000192100780c */ /* 0x040fe200057a1670 */
[-C--:B------:R-:W-:Y:S01]  /*6cd0*/  FMUL R120, R120, R8.reuse ;  /* 0x0000000878787220 */ /* 0x080fe20000400000 */
[----:B------:R-:W-:Y:S01]  /*6ce0*/  F2FP.SATFINITE.E5M2.F32.PACK_AB_MERGE_C R127, RZ, R127, RZ ;  /* 0x0000007fff7f723e */ /* 0x000fe200048060ff */
[----:B------:R1:W-:Y:S01]  /*6cf0*/  @!P6 STG.E.U8 desc[UR16][R14.64+0x11], R25 ;  /* 0x000011190e00e986 */ /* 0x0003e2000c101110 */
[----:B------:R-:W-:Y:S01]  /*6d00*/  ISETP.LT.OR P6, PT, R33, 0x1a, !P2 ;  /* 0x0000001a2100780c */ /* 0x000fe200057c1670 */
        /* <DEDUP_REMOVED lines=8> */
[-C--:B------:R-:W-:Y:S01]  /*6d90*/  FMUL R116, R116, R8.reuse ;  /* 0x0000000874747220 */ /* 0x080fe20000400000 */
[----:B------:R-:W-:Y:S01]  /*6da0*/  FMUL R114, R114, R8 ;  /* 0x0000000872727220 */ /* 0x000fe20000400000 */
[----:B-1----:R-:W-:Y:S01]  /*6db0*/  F2FP.SATFINITE.E5M2.F32.PACK_AB_MERGE_C R25, RZ, R128, RZ ;  /* 0x00000080ff19723e */ /* 0x002fe200048060ff */
[----:B------:R0:W-:Y:S01]  /*6dc0*/  @!P4 STG.E.U8 desc[UR16][R16.64+0x19], R7 ;  /* 0x000019071000c986 */ /* 0x0001e2000c101110 */
[----:B------:R-:W-:Y:S01]  /*6dd0*/  ISETP.LT.OR P4, PT, R33, 0x22, !P0 ;  /* 0x000000222100780c */ /* 0x000fe20004781670 */
[-C--:B------:R-:W-:Y:S01]  /*6de0*/  FMUL R119, R119, R8.reuse ;  /* 0x0000000877777220 */ /* 0x080fe20000400000 */
[----:B------:R-:W-:Y:S01]  /*6df0*/  F2FP.SATFINITE.E5M2.F32.PACK_AB_MERGE_C R121, RZ, R121, RZ ;  /* 0x00000079ff79723e */ /* 0x000fe200048060ff */
[----:B------:R-:W-:Y:S01]  /*6e00*/  @!P5 STG.E.U8 desc[UR16][R14.64+0x18], R133 ;  /* 0x000018850e00d986 */ /* 0x000fe2000c101110 */
[----:B------:R-:W-:Y:S01]  /*6e10*/  ISETP.LT.OR P5, PT, R33, 0x21, !P2 ;  /* 0x000000212100780c */ /* 0x000fe200057a1670 */
[----:B------:R-:W-:Y:S01]  /*6e20*/  FMUL R117, R117, R8 ;  /* 0x0000000875757220 */ /* 0x000fe20000400000 */
[----:B------:R-:W-:Y:S01]  /*6e30*/  F2FP.SATFINITE.E5M2.F32.PACK_AB_MERGE_C R27, RZ, R114, RZ ;  /* 0x00000072ff1b723e */ /* 0x000fe200048060ff */
[----:B------:R1:W-:Y:S01]  /*6e40*/  @!P6 STG.E.U8 desc[UR16][R14.64+0x19], R25 ;  /* 0x000019190e00e986 */ /* 0x0003e2000c101110 */
[----:B------:R-:W-:Y:S01]  /*6e50*/  ISETP.LT.OR P6, PT, R33, 0x22, !P2 ;  /* 0x000000222100780c */ /* 0x000fe200057c1670 */
[-C--:B------:R-:W-:Y:S01]  /*6e60*/  FMUL R112, R112, R8.reuse ;  /* 0x0000000870707220 */ /* 0x080fe20000400000 */
[-C--:B------:R-:W-:Y:S01]  /*6e70*/  FMUL R115, R115, R8.reuse ;  /* 0x0000000873737220 */ /* 0x080fe20000400000 */
        /* <DEDUP_REMOVED lines=39> */
[-C--:B------:R-:W-:Y:S01]  /*70f0*/  FMUL R103, R103, R8.reuse ;  /* 0x0000000867677220 */ /* 0x080fe20000400000 */
[----:B------:R-:W-:Y:S01]  /*7100*/  @!P1 STG.E.U8 desc[UR16][R16.64+0x30], R123 ;  /* 0x0000307b10009986 */ /* 0x000fe2000c101110 */
[----:B------:R-:W-:Y:S01]  /*7110*/  ISETP.LT.OR P1, PT, R33, 0x39, !P0 ;  /* 0x000000392100780c */ /* 0x000fe20004721670 */
[-C--:B------:R-:W-:Y:S01]  /*7120*/  FMUL R101, R101, R8.reuse ;  /* 0x0000000865657220 */ /* 0x080fe20000400000 */
[----:B------:R-:W-:Y:S01]  /*7130*/  ISETP.LT.OR P0, PT, R33, 0x3a, !P0 ;  /* 0x0000003a2100780c */ /* 0x000fe20004701670 */
[----:B------:R-:W-:Y:S01]  /*7140*/  FMUL R96, R96, R8 ;  /* 0x0000000860607220 */ /* 0x000fe20000400000 */
[----:B0-----:R-:W-:Y:S01]  /*7150*/  F2FP.SATFINITE.E5M2.F32.PACK_AB_MERGE_C R7, RZ, R118, RZ ;  /* 0x00000076ff07723e */ /* 0x001fe200048060ff */
[-C--:B------:R-:W-:Y:S01]  /*7160*/  FMUL R94, R94, R8.reuse ;  /* 0x000000085e5e7220 */ /* 0x080fe20000400000 */
[----:B------:R-:W-:Y:S01]  /*7170*/  F2FP.SATFINITE.E5M2.F32.PACK_AB_MERGE_C R105, RZ, R105, RZ ;  /* 0x00000069ff69723e */ /* 0x000fe200048060ff */
[----:B------:R-:W-:Y:S01]  /*7180*/  FMUL R97, R97, R8 ;  /* 0x0000000861617220 */ /* 0x000fe20000400000 */
[----:B-1----:R-:W-:Y:S01]  /*7190*/  F2FP.SATFINITE.E5M2.F32.PACK_AB_MERGE_C R25, RZ, R116, RZ ;  /* 0x00000074ff19723e */ /* 0x002fe200048060ff */
[----:B------:R0:W-:Y:S01]  /*71a0*/  @!P4 STG.E.U8 desc[UR16][R16.64+0x31], R7 ;  /* 0x000031071000c986 */ /* 0x0001e2000c101110 */
[----:B------:R-:W-:Y:S01]  /*71b0*/  ISETP.LT.OR P4, PT, R33, 0x39, !P2 ;  /* 0x000000392100780c */ /* 0x000fe20005781670 */
[-C--:B------:R-:W-:Y:S01]  /*71c0*/  FMUL R99, R99, R8.reuse ;  /* 0x0000000863637220 */ /* 0x080fe20000400000 */
[----:B------:R-:W-:Y:S01]  /*71d0*/  ISETP.LT.OR P2, PT, R33, 0x3a, !P2 ;  /* 0x0000003a2100780c */ /* 0x000fe20005741670 */
[----:B------:R-:W-:Y:S01]  /*71e0*/  @!P5 STG.E.U8 desc[UR16][R14.64+0x30], R121 ;  /* 0x000030790e00d986 */ /* 0x000fe2000c101110 */
[----:B------:R-:W-:Y:S01]  /*71f0*/  F2FP.SATFINITE.E5M2.F32.PACK_AB_MERGE_C R103, RZ, R103, RZ ;  /* 0x00000067ff67723e */ /* 0x000fe200048060ff */
[-C--:B------:R-:W-:Y:S01]  /*7200*/  FMUL R92, R92, R8.reuse ;  /* 0x000000085c5c7220 */ /* 0x080fe20000400000 */
[----:B------:R-:W-:Y:S01]  /*7210*/  F2FP.SATFINITE.E5M2.F32.PACK_AB_MERGE_C R101, RZ, R101, RZ ;  /* 0x00000065ff65723e */ /* 0x000fe200048060ff */
[----:B------:R-:W-:Y:S01]  /*7220*/  @!P6 STG.E.U8 desc[UR16][R14.64+0x31], R25 ;  /* 0x000031190e00e986 */ /* 0x000fe2000c101110 */
[----:B------:R-:W-:Y:S01]  /*7230*/  F2FP.SATFINITE.E5M2.F32.PACK_AB_MERGE_C R97, RZ, R97, RZ ;  /* 0x00000061ff61723e */ /* 0x000fe200048060ff */
[-C--:B------:R-:W-:Y:S01]  /*7240*/  FMUL R88, R88, R8.reuse ;  /* 0x0000000858587220 */ /* 0x080fe20000400000 */
[-C--:B------:R-:W-:Y:S01]  /*7250*/  FMUL R95, R95, R8.reuse ;  /* 0x000000085f5f7220 */ /* 0x080fe20000400000 */
[----:B------:R-:W-:Y:S01]  /*7260*/  @!P0 STG.E.U8 desc[UR16][R16.64+0x39], R27 ;  /* 0x0000391b10008986 */ /* 0x000fe2000c101110 */
[----:B------:R-:W-:Y:S01]  /*7270*/  ISETP.GE.AND P0, PT, R34, 0x81, PT ;  /* 0x000000812200780c */ /* 0x000fe20003f06270 */
[----:B------:R-:W-:Y:S01]  /*7280*/  FMUL R93, R93, R8 ;  /* 0x000000085d5d7220 */ /* 0x000fe20000400000 */
[----:B0-----:R-:W-:Y:S01]  /*7290*/  F2FP.SATFINITE.E5M2.F32.PACK_AB_MERGE_C R7, RZ, R112, RZ ;  /* 0x00000070ff07723e */ /* 0x001fe200048060ff */
[----:B------:R0:W-:Y:S01]  /*72a0*/  @!P1 STG.E.U8 desc[UR16][R16.64+0x38], R119 ;  /* 0x0000387710009986 */ /* 0x0001e2000c101110 */
[C---:B------:R-:W-:Y:S01]  /*72b0*/  ISETP.LT.OR P6, PT, R33.reuse, 0x1, !P0 ;  /* 0x000000012100780c */ /* 0x040fe200047c1670 */
[-C--:B------:R-:W-:Y:S01]  /*72c0*/  FMUL R90, R90, R8.reuse ;  /* 0x000000085a5a7220 */ /* 0x080fe20000400000 */
[----:B------:R-:W-:Y:S01]  /*72d0*/  ISETP.LT.OR P5, PT, R33, 0x2, !P0 ;  /* 0x000000022100780c */ /* 0x000fe200047a1670 */
[----:B------:R-:W-:Y:S01]  /*72e0*/  @!P4 STG.E.U8 desc[UR16][R14.64+0x38], R117 ;  /* 0x000038750e00c986 */ /* 0x000fe2000c101110 */
[----:B------:R-:W-:Y:S01]  /*72f0*/  ISETP.GE.AND P1, PT, R34, 0x89, PT ;  /* 0x000000892200780c */ /* 0x000fe20003f26270 */
[-C--:B------:R-:W-:Y:S01]  /*7300*/  FMUL R23, R23, R8.reuse ;  /* 0x0000000817177220 */ /* 0x080fe20000400000 */
[----:B------:R-:W-:Y:S01]  /*7310*/  F2FP.SATFINITE.E5M2.F32.PACK_AB_MERGE_C R99, RZ, R99, RZ ;  /* 0x00000063ff63723e */ /* 0x000fe200048060ff */
[----:B------:R1:W-:Y:S01]  /*7320*/  @!P2 STG.E.U8 desc[UR16][R14.64+0x39], R7 ;  /* 0x000039070e00a986 */ /* 0x0003e2000c101110 */
[----:B------:R-:W-:Y:S01]  /*7330*/  ISETP.LT.OR P4, PT, R33, 0x1, !P1 ;  /* 0x000000012100780c */ /* 0x000fe20004f81670 */
[-C--:B------:R-:W-:Y:S01]  /*7340*/  FMUL R91, R91, R8.reuse ;  /* 0x000000085b5b7220 */ /* 0x080fe20000400000 */
[----:B------:R-:W-:Y:S01]  /*7350*/  ISETP.LT.OR P2, PT, R33, 0xa, !P0 ;  /* 0x0000000a2100780c */ /* 0x000fe20004741670 */
[----:B------:R-:W-:Y:S01]  /*7360*/  FMUL R89, R89, R8 ;  /* 0x0000000859597220 */ /* 0x000fe20000400000 */
[----:B0-----:R-:W-:Y:S01]  /*7370*/  F2FP.SATFINITE.E5M2.F32.PACK_AB_MERGE_C R17, RZ, R110, RZ ;  /* 0x0000006eff11723e */ /* 0x001fe200048060ff */
[----:B------:R-:W-:Y:S01]  /*7380*/  @!P6 STG.E.U8 desc[UR16][R12.64], R115 ;  /* 0x000000730c00e986 */ /* 0x000fe2000c101110 */
[C---:B------:R-:W-:Y:S01]  /*7390*/  ISETP.LT.OR P6, PT, R33.reuse, 0x2, !P1 ;  /* 0x000000022100780c */ /* 0x040fe20004fc1670 */
[-C--:B------:R-:W-:Y:S01]  /*73a0*/  FMUL R22, R22, R8.reuse ;  /* 0x0000000816167220 */ /* 0x080fe20000400000 */
[----:B------:R-:W-:Y:S01]  /*73b0*/  F2FP.SATFINITE.E5M2.F32.PACK_AB_MERGE_C R95, RZ, R95, RZ ;  /* 0x0000005fff5f723e */ /* 0x000fe200048060ff */
[----:B------:R-:W-:Y:S01]  /*73c0*/  @!P5 STG.E.U8 desc[UR16][R12.64+0x1], R17 ;  /* 0x000001110c00d986 */ /* 0x000fe2000c101110 */
[----:B------:R-:W-:Y:S01]  /*73d0*/  ISETP.LT.OR P5, PT, R33, 0x9, !P0 ;  /* 0x000000092100780c */ /* 0x000fe200047a1670 */
[----:B------:R-:W-:Y:S01]  /*73e0*/  FMUL R19, R19, R8 ;  /* 0x0000000813137220 */ /* 0x000fe20000400000 */
[----:B-1----:R-:W-:Y:S01]  /*73f0*/  F2FP.SATFINITE.E5M2.F32.PACK_AB_MERGE_C R7, RZ, R108, RZ ;  /* 0x0000006cff07723e */ /* 0x002fe200048060ff */
[----:B------:R-:W-:Y:S01]  /*7400*/  @!P4 STG.E.U8 desc[UR16][R10.64], R113 ;  /* 0x000000710a00c986 */ /* 0x000fe2000c101110 */
[----:B------:R-:W-:Y:S01]  /*7410*/  F2FP.SATFINITE.E5M2.F32.PACK_AB_MERGE_C R15, RZ, R106, RZ ;  /* 0x0000006aff0f723e */ /* 0x000fe200048060ff */
[-C--:B------:R-:W-:Y:S01]  /*7420*/  FMUL R18, R18, R8.reuse ;  /* 0x0000000812127220 */ /* 0x080fe20000400000 */
[----:B------:R-:W-:Y:S01]  /*7430*/  ISETP.LT.OR P4, PT, R33, 0x9, !P1 ;  /* 0x000000092100780c */ /* 0x000fe20004f81670 */
[-C--:B------:R-:W-:Y:S01]  /*7440*/  FMUL R21, R21, R8.reuse ;  /* 0x0000000815157220 */ /* 0x080fe20000400000 */
[----:B------:R-:W-:Y:S01]  /*7450*/  F2FP.SATFINITE.E5M2.F32.PACK_AB_MERGE_C R93, RZ, R93, RZ ;  /* 0x0000005dff5d723e */ /* 0x000fe200048060ff */
[----:B------:R0:W-:Y:S01]  /*7460*/  @!P6 STG.E.U8 desc[UR16][R10.64+0x1], R7 ;  /* 0x000001070a00e986 */ /* 0x0001e2000c101110 */
[C---:B------:R-:W-:Y:S01]  /*7470*/  ISETP.LT.OR P6, PT, R33.reuse, 0xa, !P1 ;  /* 0x0000000a2100780c */ /* 0x040fe20004fc1670 */
[----:B------:R-:W-:Y:S01]  /*7480*/  FMUL R20, R20, R8 ;  /* 0x0000000814147220 */ /* 0x000fe20000400000 */
[----:B------:R-:W-:Y:S01]  /*7490*/  F2FP.SATFINITE.E5M2.F32.PACK_AB_MERGE_C R23, RZ, R23, RZ ;  /* 0x00000017ff17723e */ /* 0x000fe200048060ff */
[----:B------:R1:W-:Y:S01]  /*74a0*/  @!P2 STG.E.U8 desc[UR16][R12.64+0x9], R15 ;  /* 0x0000090f0c00a986 */ /* 0x0003e2000c101110 */
[----:B------:R-:W-:-:S02]  /*74b0*/  ISETP.LT.OR P2, PT, R33, 0x12, !P0 ;  /* 0x000000122100780c */ /* 0x000fc40004741670 */
[----:B------:R-:W-:Y:S01]  /*74c0*/  F2FP.SATFINITE.E5M2.F32.PACK_AB_MERGE_C R91, RZ, R91, RZ ;  /* 0x0000005bff5b723e */ /* 0x000fe200048060ff */
[----:B------:R-:W-:Y:S01]  /*74d0*/  @!P5 STG.E.U8 desc[UR16][R12.64+0x8], R109 ;  /* 0x0000086d0c00d986 */ /* 0x000fe2000c101110 */
[C---:B------:R-:W-:Y:S02]  /*74e0*/  ISETP.LT.OR P5, PT, R33.reuse, 0x11, !P0 ;  /* 0x000000112100780c */ /* 0x040fe400047a1670 */
[----:B------:R-:W-:Y:S01]  /*74f0*/  F2FP.SATFINITE.E5M2.F32.PACK_AB_MERGE_C R89, RZ, R89, RZ ;  /* 0x00000059ff59723e */ /* 0x000fe200048060ff */
[----:B------:R-:W-:Y:S01]  /*7500*/  @!P4 STG.E.U8 desc[UR16][R10.64+0x8], R111 ;  /* 0x0000086f0a00c986 */ /* 0x000fe2000c101110 */
[----:B0-----:R-:W-:Y:S02]  /*7510*/  F2FP.SATFINITE.E5M2.F32.PACK_AB_MERGE_C R7, RZ, R104, RZ ;  /* 0x00000068ff07723e */ /* 0x001fe400048060ff */
[C---:B------:R-:W-:Y:S02]  /*7520*/  ISETP.LT.OR P4, PT, R33.reuse, 0x11, !P1 ;  /* 0x000000112100780c */ /* 0x040fe40004f81670 */
[----:B-1----:R-:W-:Y:S01]  /*7530*/  F2FP.SATFINITE.E5M2.F32.PACK_AB_MERGE_C R15, RZ, R100, RZ ;  /* 0x00000064ff0f723e */ /* 0x002fe200048060ff */
[----:B------:R0:W-:Y:S01]  /*7540*/  @!P6 STG.E.U8 desc[UR16][R10.64+0x9], R7 ;  /* 0x000009070a00e986 */ /* 0x0001e2000c101110 */
[----:B------:R-:W-:-:S02]  /*7550*/  ISETP.LT.OR P6, PT, R33, 0x12, !P1 ;  /* 0x000000122100780c */ /* 0x000fc40004fc1670 */
[----:B------:R-:W-:Y:S01]  /*7560*/  F2FP.SATFINITE.E5M2.F32.PACK_AB_MERGE_C R19, RZ, R19, RZ ;  /* 0x00000013ff13723e */ /* 0x000fe200048060ff */
[----:B------:R1:W-:Y:S01]  /*7570*/  @!P2 STG.E.U8 desc[UR16][R12.64+0x11], R15 ;  /* 0x0000110f0c00a986 */ /* 0x0003e2000c101110 */
[C---:B------:R-:W-:Y:S02]  /*7580*/  ISETP.LT.OR P2, PT, R33.reuse, 0x1a, !P0 ;  /* 0x0000001a2100780c */ /* 0x040fe40004741670 */
[----:B------:R-:W-:Y:S01]  /*7590*/  F2FP.SATFINITE.E5M2.F32.PACK_AB_MERGE_C R21, RZ, R21, RZ ;  /* 0x00000015ff15723e */ /* 0x000fe200048060ff */
[----:B------:R-:W-:Y:S01]  /*75a0*/  @!P5 STG.E.U8 desc[UR16][R12.64+0x10], R107 ;  /* 0x0000106b0c00d986 */ /* 0x000fe2000c101110 */
[----:B------:R-:W-:Y:S02]  /*75b0*/  ISETP.LT.OR P5, PT, R33, 0x19, !P0 ;  /* 0x000000192100780c */ /* 0x000fe400047a1670 */
[----:B------:R-:W-:Y:S01]  /*75c0*/  F2FP.SATFINITE.E5M2.F32.PACK_AB_MERGE_C R17, RZ, R20, RZ ;  /* 0x00000014ff11723e */ /* 0x000fe200048060ff */
[----:B------:R-:W-:Y:S01]  /*75d0*/  @!P4 STG.E.U8 desc[UR16][R10.64+0x10], R105 ;  /* 0x000010690a00c986 */ /* 0x000fe2000c101110 */
[----:B0-----:R-:W-:-:S02]  /*75e0*/  F2FP.SATFINITE.E5M2.F32.PACK_AB_MERGE_C R7, RZ, R102, RZ ;  /* 0x00000066ff07723e */ /* 0x001fc400048060ff */
[C---:B------:R-:W-:Y:S02]  /*75f0*/  ISETP.LT.OR P4, PT, R33.reuse, 0x19, !P1 ;  /* 0x000000192100780c */ /* 0x040fe40004f81670 */
[----:B-1----:R-:W-:Y:S01]  /*7600*/  F2FP.SATFINITE.E5M2.F32.PACK_AB_MERGE_C R15, RZ, R98, RZ ;  /* 0x00000062ff0f723e */ /* 0x002fe200048060ff */
[----:B------:R0:W-:Y:S01]  /*7610*/  @!P6 STG.E.U8 desc[UR16][R10.64+0x11], R7 ;  /* 0x000011070a00e986 */ /* 0x0001e2000c101110 */
[----:B------:R-:W-:-:S03]  /*7620*/  ISETP.LT.OR P6, PT, R33, 0x1a, !P1 ;  /* 0x0000001a2100780c */ /* 0x000fc60004fc1670 */
[----:B------:R1:W-:Y:S01]  /*7630*/  @!P2 STG.E.U8 desc[UR16][R12.64+0x19], R15 ;  /* 0x0000190f0c00a986 */ /* 0x0003e2000c101110 */
[----:B------:R-:W-:-:S03]  /*7640*/  ISETP.LT.OR P2, PT, R33, 0x22, !P0 ;  /* 0x000000222100780c */ /* 0x000fc60004741670 */
[----:B------:R-:W-:Y:S01]  /*7650*/  @!P5 STG.E.U8 desc[UR16][R12.64+0x18], R103 ;  /* 0x000018670c00d986 */ /* 0x000fe2000c101110 */
[C---:B------:R-:W-:Y:S02]  /*7660*/  ISETP.LT.OR P5, PT, R33.reuse, 0x21, !P0 ;  /* 0x000000212100780c */ /* 0x040fe400047a1670 */
[----:B0-----:R-:W-:Y:S01]  /*7670*/  F2FP.SATFINITE.E5M2.F32.PACK_AB_MERGE_C R7, RZ, R96, RZ ;  /* 0x00000060ff07723e */ /* 0x001fe200048060ff */
[----:B------:R-:W-:Y:S01]  /*7680*/  @!P4 STG.E.U8 desc[UR16][R10.64+0x18], R101 ;  /* 0x000018650a00c986 */ /* 0x000fe2000c101110 */
        /* <DEDUP_REMOVED lines=25> */
[C---:B------:R-:W-:Y:S02]  /*7820*/  ISETP.LT.OR P2, PT, R33.reuse, 0x39, !P0 ;  /* 0x000000392100780c */ /* 0x040fe40004741670 */
[C---:B------:R-:W-:Y:S01]  /*7830*/  ISETP.LT.OR P0, PT, R33.reuse, 0x3a, !P0 ;  /* 0x0000003a2100780c */ /* 0x040fe20004701670 */
[----:B------:R1:W-:Y:S01]  /*7840*/  @!P5 STG.E.U8 desc[UR16][R12.64+0x30], R91 ;  /* 0x0000305b0c00d986 */ /* 0x0003e2000c101110 */
[C---:B------:R-:W-:Y:S02]  /*7850*/  ISETP.LT.OR P5, PT, R33.reuse, 0x39, !P1 ;  /* 0x000000392100780c */ /* 0x040fe40004fa1670 */
[----:B------:R-:W-:Y:S01]  /*7860*/  ISETP.LT.OR P1, PT, R33, 0x3a, !P1 ;  /* 0x0000003a2100780c */ /* 0x000fe20004f21670 */
[----:B------:R1:W-:Y:S01]  /*7870*/  @!P4 STG.E.U8 desc[UR16][R10.64+0x30], R89 ;  /* 0x000030590a00c986 */ /* 0x0003e2000c101110 */
[----:B0-----:R-:W-:-:S05]  /*7880*/  F2FP.SATFINITE.E5M2.F32.PACK_AB_MERGE_C R7, RZ, R22, RZ ;  /* 0x00000016ff07723e */ /* 0x001fca00048060ff */
[----:B------:R1:W-:Y:S04]  /*7890*/  @!P6 STG.E.U8 desc[UR16][R10.64+0x31], R7 ;  /* 0x000031070a00e986 */ /* 0x0003e8000c101110 */
[----:B------:R1:W-:Y:S04]  /*78a0*/  @!P2 STG.E.U8 desc[UR16][R12.64+0x38], R19 ;  /* 0x000038130c00a986 */ /* 0x0003e8000c101110 */
[----:B------:R1:W-:Y:S04]  /*78b0*/  @!P0 STG.E.U8 desc[UR16][R12.64+0x39], R15 ;  /* 0x0000390f0c008986 */ /* 0x0003e8000c101110 */
[----:B------:R1:W-:Y:S04]  /*78c0*/  @!P5 STG.E.U8 desc[UR16][R10.64+0x38], R21 ;  /* 0x000038150a00d986 */ /* 0x0003e8000c101110 */
[----:B------:R1:W-:Y:S02]  /*78d0*/  @!P1 STG.E.U8 desc[UR16][R10.64+0x39], R17 ;  /* 0x000039110a009986 */ /* 0x0003e4000c101110 */
.L_x_167:
[----:B------:R-:W-:Y:S05]  /*78e0*/  BSYNC B0 ;  /* 0x0000000000007941 */ /* 0x000fea0003800000 */
.L_x_37:
[----:B------:R-:W-:Y:S01]  /*78f0*/  ULDC UR6, c[0x0][0xc] ;  /* 0x0000030000067ab9 */ /* 0x000fe20000000800 */
[----:B------:R-:W-:Y:S01]  /*7900*/  ULDC UR7, c[0x0][0x10] ;  /* 0x0000040000077ab9 */ /* 0x000fe20000000800 */
[----:B01---5:R-:W0:Y:S01]  /*7910*/  LDC R7, c[0x0][0x14] ;  /* 0x00000500ff077b82 */ /* 0x023e220000000800 */
[----:B------:R-:W-:Y:S01]  /*7920*/  UIMAD.WIDE.U32 UR6, UR6, UR7, URZ ;  /* 0x00000007060672a5 */ /* 0x000fe2000f8e003f */
[----:B------:R-:W-:Y:S01]  /*7930*/  PRMT R10, RZ, 0x7610, R10 ;  /* 0x00007610ff0a7816 */ /* 0x000fe2000000000a */
[----:B------:R-:W-:-:S04]  /*7940*/  IMAD.MOV.U32 R11, RZ, RZ, -0x1 ;  /* 0xffffffffff0b7424 */ /* 0x000fc800078e00ff */
[----:B0-----:R-:W-:-:S04]  /*7950*/  IMAD.WIDE.U32 R2, R7, UR6, R2 ;  /* 0x0000000607027c25 */ /* 0x001fc8000f8e0002 */
[----:B------:R-:W-:Y:S01]  /*7960*/  IMAD R7, R7, UR7, RZ ;  /* 0x0000000707077c24 */ /* 0x000fe2000f8e02ff */
[----:B------:R-:W-:Y:S02]  /*7970*/  ULDC.64 UR6, c[0x0][0x650] ;  /* 0x0001940000067ab9 */ /* 0x000fe40000000a00 */
[----:B------:R-:W-:Y:S01]  /*7980*/  ISETP.GE.U32.AND P0, PT, R2, UR6, PT ;  /* 0x0000000602007c0c */ /* 0x000fe2000bf06070 */
[----:B------:R-:W-:Y:S02]  /*7990*/  IMAD.IADD R3, R3, 0x1, R7 ;  /* 0x0000000103037824 */ /* 0x000fe400078e0207 */
[----:B------:R-:W-:-:S03]  /*79a0*/  IMAD.MOV.U32 R7, RZ, RZ, -0x1 ;  /* 0xffffffffff077424 */ /* 0x000fc600078e00ff */
[----:B------:R-:W-:-:S13]  /*79b0*/  ISETP.GE.U32.AND.EX P0, PT, R3, UR7, PT, P0 ;  /* 0x0000000703007c0c */ /* 0x000fda000bf06100 */
[----:B------:R-:W-:Y:S05]  /*79c0*/  @P0 BRA `(.L_x_168) ;  /* 0x0000000400600947 */ /* 0x000fea0003800000 */
[----:B------:R-:W0:Y:S01]  /*79d0*/  S2R R22, SR_CTAID.X ;  /* 0x0000000000167919 */ /* 0x000e220000002500 */
[----:B------:R-:W1:Y:S01]  /*79e0*/  LDC.64 R16, c[0x0][0x628] ;  /* 0x00018a00ff107b82 */ /* 0x000e620000000a00 */
[----:B------:R-:W-:Y:S01]  /*79f0*/  ULDC UR6, c[0x0][0x150] ;  /* 0x0000540000067ab9 */ /* 0x000fe20000000800 */
[----:B--234-:R-:W-:Y:S01]  /*7a00*/  IMAD.MOV.U32 R14, RZ, RZ, R2 ;  /* 0x000000ffff0e7224 */ /* 0x01cfe200078e0002 */
[----:B------:R-:W2:Y:S01]  /*7a10*/  S2R R24, SR_CTAID.Y ;  /* 0x0000000000187919 */ /* 0x000ea20000002600 */
[----:B------:R-:W-:-:S04]  /*7a20*/  IMAD.MOV.U32 R15, RZ, RZ, R3 ;  /* 0x000000ffff0f7224 */ /* 0x000fc800078e0003 */
[----:B------:R-:W3:Y:S08]  /*7a30*/  LDC R25, c[0x0][0x144] ;  /* 0x00005100ff197b82 */ /* 0x000ef00000000800 */
[----:B------:R-:W4:Y:S08]  /*7a40*/  LDC R18, c[0x0][0x630] ;  /* 0x00018c00ff127b82 */ /* 0x000f300000000800 */
[----:B------:R-:W2:Y:S01]  /*7a50*/  LDC.64 R20, c[0x0][0x620] ;  /* 0x00018800ff147b82 */ /* 0x000ea20000000a00 */
[----:B-1----:R-:W-:-:S04]  /*7a60*/  ISETP.NE.U32.AND P0, PT, R16, RZ, PT ;  /* 0x000000ff1000720c */ /* 0x002fc80003f05070 */
[----:B------:R-:W-:Y:S02]  /*7a70*/  ISETP.NE.AND.EX P0, PT, R17, RZ, PT, P0 ;  /* 0x000000ff1100720c */ /* 0x000fe40003f05300 */
[----:B0-----:R-:W-:-:S05]  /*7a80*/  I2FP.F32.U32 R7, R22 ;  /* 0x0000001600077245 */ /* 0x001fca0000201000 */
[----:B------:R-:W-:-:S04]  /*7a90*/  FMUL R7, R7, UR6 ;  /* 0x0000000607077c20 */ /* 0x000fc80008400000 */
[----:B------:R0:W1:Y:S02]  /*7aa0*/  F2I.U32.TRUNC.NTZ R23, R7 ;  /* 0x0000000700177305 */ /* 0x000064000020f000 */
[----:B---34-:R-:W-:Y:S05]  /*7ab0*/  @!P0 BRA `(.L_x_169) ;  /* 0x0000000000288947 */ /* 0x018fea0003800000 */
[----:B0-----:R-:W0:Y:S02]  /*7ac0*/  LDC R7, c[0x0][0x634] ;  /* 0x00018d00ff077b82 */ /* 0x001e240000000800 */
        /* <DEDUP_REMOVED lines=9> */
.L_x_169:
[-CC-:B------:R-:W-:Y:S01]  /*7b60*/  SHF.R.U64 R19, R14, R18.reuse, R15.reuse ;  /* 0x000000120e137219 */ /* 0x180fe2000000120f */
[----:B------:R-:W3:Y:S01]  /*7b70*/  LDC.64 R30, c[0x0][0x640] ;  /* 0x00019000ff1e7b82 */ /* 0x000ee20000000a00 */
[----:B0-----:R-:W-:Y:S01]  /*7b80*/  SHF.R.U32.HI R7, RZ, R18, R15 ;  /* 0x00000012ff077219 */ /* 0x001fe2000001160f */
[----:B-1----:R-:W-:Y:S01]  /*7b90*/  IMAD.MOV R23, RZ, RZ, -R23 ;  /* 0x000000ffff177224 */ /* 0x002fe200078e0a17 */
[----:B------:R-:W-:Y:S01]  /*7ba0*/  IADD3 R13, P0, RZ, -R19, RZ ;  /* 0x80000013ff0d7210 */ /* 0x000fe20007f1e0ff */
[----:B------:R-:W-:Y:S02]  /*7bb0*/  ULDC UR6, c[0x0][0x154] ;  /* 0x0000550000067ab9 */ /* 0x000fe40000000800 */
[----:B------:R-:W-:Y:S02]  /*7bc0*/  IMAD R25, R25, R23, R22 ;  /* 0x0000001719197224 */ /* 0x000fe400078e0216 */
[----:B------:R-:W0:Y:S01]  /*7bd0*/  LDC R14, c[0x0][0x618] ;  /* 0x00018600ff0e7b82 */ /* 0x000e220000000800 */
[----:B------:R-:W-:-:S02]  /*7be0*/  IMAD.X R7, RZ, RZ, ~R7, P0 ;  /* 0x000000ffff077224 */ /* 0x000fc400000e0e07 */
[----:B--2---:R-:W-:-:S04]  /*7bf0*/  IMAD.WIDE.U32 R10, R13, R20, R2 ;  /* 0x000000140d0a7225 */ /* 0x004fc800078e0002 */
[----:B------:R-:W-:Y:S01]  /*7c00*/  IMAD R12, R7, R20, RZ ;  /* 0x00000014070c7224 */ /* 0x000fe200078e02ff */
[----:B------:R-:W1:Y:S03]  /*7c10*/  LDC R26, c[0x0][0x608] ;  /* 0x00018200ff1a7b82 */ /* 0x000e660000000800 */
[----:B------:R-:W-:Y:S02]  /*7c20*/  IMAD R7, R13, R21, R12 ;  /* 0x000000150d077224 */ /* 0x000fe400078e020c */
[----:B------:R-:W-:Y:S02]  /*7c30*/  IMAD.MOV.U32 R13, RZ, RZ, 0x1 ;  /* 0x00000001ff0d7424 */ /* 0x000fe400078e00ff */
[----:B------:R-:W-:Y:S01]  /*7c40*/  IMAD.IADD R7, R11, 0x1, R7 ;  /* 0x000000010b077824 */ /* 0x000fe200078e0207 */
[----:B------:R-:W2:Y:S01]  /*7c50*/  LDC R28, c[0x0][0x658] ;  /* 0x00019600ff1c7b82 */ /* 0x000ea20000000800 */
[----:B------:R-:W-:-:S02]  /*7c60*/  I2FP.F32.U32 R11, R24 ;  /* 0x00000018000b7245 */ /* 0x000fc40000201000 */
[----:B---3--:R-:W-:-:S03]  /*7c70*/  ISETP.NE.U32.AND P0, PT, R30, RZ, PT ;  /* 0x000000ff1e00720c */ /* 0x008fc60003f05070 */
[----:B------:R-:W-:Y:S01]  /*7c80*/  FMUL R12, R11, UR6 ;  /* 0x000000060b0c7c20 */ /* 0x000fe20008400000 */
[----:B------:R-:W-:Y:S01]  /*7c90*/  ISETP.NE.AND.EX P0, PT, R31, RZ, PT, P0 ;  /* 0x000000ff1f00720c */ /* 0x000fe20003f05300 */
[----:B------:R-:W3:Y:S01]  /*7ca0*/  LDC R23, c[0x0][0x148] ;  /* 0x00005200ff177b82 */ /* 0x000ee20000000800 */
[-CC-:B0-----:R-:W-:Y:S01]  /*7cb0*/  SHF.R.U64 R18, R10, R14.reuse, R7.reuse ;  /* 0x0000000e0a127219 */ /* 0x181fe20000001207 */
[----:B------:R0:W4:Y:S01]  /*7cc0*/  F2I.U32.TRUNC.NTZ R20, R12 ;  /* 0x0000000c00147305 */ /* 0x000122000020f000 */
[----:B------:R-:W-:Y:S01]  /*7cd0*/  SHF.R.U32.HI R7, RZ, R14, R7 ;  /* 0x0000000eff077219 */ /* 0x000fe20000011607 */
[----:B------:R-:W-:-:S04]  /*7ce0*/  IMAD.MOV.U32 R11, RZ, RZ, -0x1 ;  /* 0xffffffffff0b7424 */ /* 0x000fc800078e00ff */
[----:B------:R-:W0:Y:S01]  /*7cf0*/  LDC R22, c[0x0][0x600] ;  /* 0x00018000ff167b82 */ /* 0x000e220000000800 */
[-CC-:B-1----:R-:W-:Y:S02]  /*7d00*/  SHF.R.U64 R16, R18, R26.reuse, R7.reuse ;  /* 0x0000001a12107219 */ /* 0x182fe40000001207 */
[----:B------:R-:W-:-:S05]  /*7d10*/  SHF.R.U32.HI R7, RZ, R26, R7 ;  /* 0x0000001aff077219 */ /* 0x000fca0000011607 */
[----:B------:R-:W1:Y:S01]  /*7d20*/  LDC R29, c[0x0][0x648] ;  /* 0x00019200ff1d7b82 */ /* 0x000e620000000800 */
[-C--:B--2---:R-:W-:Y:S02]  /*7d30*/  SHF.L.U32 R10, R11, R28.reuse, RZ ;  /* 0x0000001c0b0a7219 */ /* 0x084fe400000006ff */
[-CC-:B------:R-:W-:Y:S02]  /*7d40*/  SHF.R.U64 R21, R16, R28.reuse, R7.reuse ;  /* 0x0000001c10157219 */ /* 0x180fe40000001207 */
[----:B------:R-:W-:Y:S02]  /*7d50*/  SHF.R.U32.HI R11, RZ, R28, R7 ;  /* 0x0000001cff0b7219 */ /* 0x000fe40000011607 */
[----:B------:R-:W-:Y:S01]  /*7d60*/  LOP3.LUT R27, RZ, R10, RZ, 0x33, !PT ;  /* 0x0000000aff1b7212 */ /* 0x000fe200078e33ff */
[----:B------:R-:W2:Y:S01]  /*7d70*/  LDC R33, c[0x0][0x638] ;  /* 0x00018e00ff217b82 */ /* 0x000ea20000000800 */
[----:B------:R-:W-:Y:S01]  /*7d80*/  SHF.L.U32 R28, R13, R28, RZ ;  /* 0x0000001c0d1c7219 */ /* 0x000fe200000006ff */
[----:B------:R-:W-:-:S06]  /*7d90*/  IMAD.MOV.U32 R10, RZ, RZ, R21 ;  /* 0x000000ffff0a7224 */ /* 0x000fcc00078e0015 */
[----:B------:R-:W0:Y:S01]  /*7da0*/  LDC R34, c[0x0][0x610] ;  /* 0x00018400ff227b82 */ /* 0x000e220000000800 */
[----:B----4-:R-:W-:Y:S05]  /*7db0*/  @!P0 BRA `(.L_x_170) ;  /* 0x0000000000288947 */ /* 0x010fea0003800000 */
[----:B------:R-:W4:Y:S02]  /*7dc0*/  LDC R10, c[0x0][0x64c] ;  /* 0x00019300ff0a7b82 */ /* 0x000f240000000800 */
[----:B----4-:R-:W-:-:S05]  /*7dd0*/  IADD3 R7, P0, R21, R10, RZ ;  /* 0x0000000a15077210 */ /* 0x010fca0007f1e0ff */
[----:B------:R-:W-:-:S04]  /*7de0*/  IMAD.X R17, RZ, RZ, R11, P0 ;  /* 0x000000ffff117224 */ /* 0x000fc800000e060b */
[----:B------:R-:W-:-:S04]  /*7df0*/  IMAD.WIDE.U32 R10, R17, R30, RZ ;  /* 0x0000001e110a7225 */ /* 0x000fc800078e00ff */
[----:B0-----:R-:W-:-:S04]  /*7e00*/  IMAD.WIDE.U32 R12, P0, R7, R31, R10 ;  /* 0x0000001f070c7225 */ /* 0x001fc8000780000a */
[----:B------:R-:W-:-:S04]  /*7e10*/  IMAD.WIDE.U32 R10, R7, R30, RZ ;  /* 0x0000001e070a7225 */ /* 0x000fc800078e00ff */
[----:B------:R-:W-:Y:S01]  /*7e20*/  IMAD.X R15, RZ, RZ, RZ, P0 ;  /* 0x000000ffff0f7224 */ /* 0x000fe200000e06ff */
[----:B------:R-:W-:Y:S01]  /*7e30*/  IADD3 RZ, P0, R11, R12, RZ ;  /* 0x0000000c0bff7210 */ /* 0x000fe20007f1e0ff */
[----:B------:R-:W-:-:S04]  /*7e40*/  IMAD.MOV.U32 R14, RZ, RZ, R13 ;  /* 0x000000ffff0e7224 */ /* 0x000fc800078e000d */
[----:B------:R-:W-:-:S08]  /*7e50*/  IMAD.WIDE.U32.X R10, R17, R31, R14, P0 ;  /* 0x0000001f110a7225 */ /* 0x000fd000000e040e */
.L_x_170:
[----:B-1----:R-:W-:Y:S01]  /*7e60*/  SHF.R.U64 R7, R10, R29, R11 ;  /* 0x0000001d0a077219 */ /* 0x002fe2000000120b */
[----:B0-----:R-:W-:Y:S01]  /*7e70*/  VIADD R11, R22, 0xffffffff ;  /* 0xffffffff160b7836 */ /* 0x001fe20000000000 */
[----:B------:R-:W-:Y:S01]  /*7e80*/  LOP3.LUT R32, R16, R27, RZ, 0xc0, !PT ;  /* 0x0000001b10207212 */ /* 0x000fe200078ec0ff */
[----:B------:R-:W-:Y:S02]  /*7e90*/  IMAD.MOV R20, RZ, RZ, -R20 ;  /* 0x000000ffff147224 */ /* 0x000fe400078e0a14 */
[----:B------:R-:W-:Y:S01]  /*7ea0*/  IMAD.MOV R10, RZ, RZ, -R7 ;  /* 0x000000ffff0a7224 */ /* 0x000fe200078e0a07 */
[----:B------:R-:W-:Y:S01]  /*7eb0*/  LOP3.LUT R18, R18, R11, RZ, 0xc0, !PT ;  /* 0x0000000b12127212 */ /* 0x000fe200078ec0ff */
[----:B------:R-:W-:Y:S02]  /*7ec0*/  IMAD R32, R28, R7, R32 ;  /* 0x000000071c207224 */ /* 0x000fe400078e0220 */
[----:B---3--:R-:W-:Y:S02]  /*7ed0*/  @P3 IMAD R25, R23, R20, R24 ;  /* 0x0000001417193224 */ /* 0x008fe400078e0218 */
[----:B--2---:R-:W-:-:S02]  /*7ee0*/  IMAD R7, R10, R33, R21 ;  /* 0x000000210a077224 */ /* 0x004fc400078e0215 */
[----:B------:R-:W-:Y:S02]  /*7ef0*/  IMAD R32, R32, R34, R25 ;  /* 0x0000002220207224 */ /* 0x000fe400078e0219 */
[----:B------:R-:W-:Y:S02]  /*7f00*/  IMAD R7, R7, R22, R18 ;  /* 0x0000001607077224 */ /* 0x000fe400078e0212 */
[----:B------:R-:W-:-:S03]  /*7f10*/  IMAD.MOV.U32 R10, RZ, RZ, 0x1 ;  /* 0x00000001ff0a7424 */ /* 0x000fc600078e00ff */
[----:B------:R-:W-:Y:S02]  /*7f20*/  SEL R11, R7, R32, !P3 ;  /* 0x00000020070b7207 */ /* 0x000fe40005800000 */
[----:B------:R-:W-:Y:S01]  /*7f30*/  SEL R32, R32, R7, !P3 ;  /* 0x0000000720207207 */ /* 0x000fe20005800000 */
[----:B------:R-:W-:-:S07]  /*7f40*/  IMAD.MOV.U32 R7, RZ, RZ, R19 ;  /* 0x000000ffff077224 */ /* 0x000fce00078e0013 */
.L_x_168:
[----:B------:R-:W-:Y:S01]  /*7f50*/  LOP3.LUT P0, RZ, R10, 0xff, RZ, 0xc0, !PT ;  /* 0x000000ff0aff7812 */ /* 0x000fe2000780c0ff */
[----:B------:R-:W-:-:S12]  /*7f60*/  IMAD.MOV.U32 R10, RZ, RZ, R32 ;  /* 0x000000ffff0a7224 */ /* 0x000fd800078e0020 */
[----:B------:R-:W-:Y:S05]  /*7f70*/  @P0 BRA `(.L_x_171) ;  /* 0xffffff90008c0947 */ /* 0x000fea000383ffff */
[----:B------:R-:W-:Y:S05]  /*7f80*/  EXIT ;  /* 0x000000000000794d */ /* 0x000fea0003800000 */
.L_x_7:
[----:B0-----:R-:W-:Y:S01]  /*7f90*/  ULDC.64 UR4, c[0x0][0x650] ;  /* 0x0001940000047ab9 */ /* 0x001fe20000000a00 */
        /* <DEDUP_REMOVED lines=25> */
.L_x_173:
[----:B------:R-:W0:Y:S01]  /*8130*/  LDC.64 R28, c[0x0][0x640] ;  /* 0x00019000ff1c7b82 */ /* 0x000e220000000a00 */
[-CC-:B------:R-:W-:Y:S01]  /*8140*/  SHF.R.U64 R21, R16, R6.reuse, R17.reuse ;  /* 0x0000000610157219 */ /* 0x180fe20000001211 */
[----:B------:R-:W-:Y:S01]  /*8150*/  IMAD.MOV.U32 R31, RZ, RZ, 0x1 ;  /* 0x00000001ff1f7424 */ /* 0x000fe200078e00ff */
[----:B------:R-:W-:Y:S02]  /*8160*/  SHF.R.U32.HI R5, RZ, R6, R17 ;  /* 0x00000006ff057219 */ /* 0x000fe40000011611 */
        /* <DEDUP_REMOVED lines=9> */
[----:B0-----:R-:W-:Y:S01]  /*8200*/  ISETP.NE.U32.AND P0, PT, R28, RZ, PT ;  /* 0x000000ff1c00720c */ /* 0x001fe20003f05070 */
[----:B------:R-:W-:-:S03]  /*8210*/  IMAD.MOV.U32 R11, RZ, RZ, -0x1 ;  /* 0xffffffffff0b7424 */ /* 0x000fc600078e00ff */
[----:B------:R-:W-:Y:S02]  /*8220*/  ISETP.NE.AND.EX P0, PT, R29, RZ, PT, P0 ;  /* 0x000000ff1d00720c */ /* 0x000fe40003f05300 */
[----:B------:R-:W0:Y:S01]  /*8230*/  LDC R24, c[0x0][0x600] ;  /* 0x00018000ff187b82 */ /* 0x000e220000000800 */
[-CC-:B-1----:R-:W-:Y:S02]  /*8240*/  SHF.R.U64 R18, R10, R14.reuse, R5.reuse ;  /* 0x0000000e0a127219 */ /* 0x182fe40000001205 */
[----:B------:R-:W-:-:S05]  /*8250*/  SHF.R.U32.HI R5, RZ, R14, R5 ;  /* 0x0000000eff057219 */ /* 0x000fca0000011605 */
        /* <DEDUP_REMOVED lines=21> */
.L_x_174:
[----:B-1----:R-:W-:Y:S01]  /*83b0*/  SHF.R.U64 R6, R10, R25, R11 ;  /* 0x000000190a067219 */ /* 0x002fe2000000120b */
[----:B0-----:R-:W-:Y:S01]  /*83c0*/  VIADD R11, R24, 0xffffffff ;  /* 0xffffffff180b7836 */ /* 0x001fe20000000000 */
[----:B------:R-:W-:Y:S01]  /*83d0*/  SHF.L.U32 R9, R31, R26, RZ ;  /* 0x0000001a1f097219 */ /* 0x000fe200000006ff */
[----:B------:R-:W-:Y:S01]  /*83e0*/  @P3 IMAD R12, R13, R20, R8 ;  /* 0x000000140d0c3224 */ /* 0x000fe200078e0208 */
[----:B------:R-:W-:Y:S01]  /*83f0*/  LOP3.LUT R5, R22, R33, RZ, 0xc0, !PT ;  /* 0x0000002116057212 */ /* 0x000fe200078ec0ff */
[----:B------:R-:W-:Y:S01]  /*8400*/  IMAD.MOV R10, RZ, RZ, -R6 ;  /* 0x000000ffff0a7224 */ /* 0x000fe200078e0a06 */
[----:B------:R-:W-:Y:S01]  /*8410*/  LOP3.LUT R18, R18, R11, RZ, 0xc0, !PT ;  /* 0x0000000b12127212 */ /* 0x000fe200078ec0ff */
[----:B------:R-:W-:Y:S02]  /*8420*/  IMAD.MOV.U32 R16, RZ, RZ, R21 ;  /* 0x000000ffff107224 */ /* 0x000fe400078e0015 */
[----:B------:R-:W-:Y:S02]  /*8430*/  IMAD R9, R9, R6, R5 ;  /* 0x0000000609097224 */ /* 0x000fe400078e0205 */
[----:B--2---:R-:W-:-:S02]  /*8440*/  IMAD R5, R10, R27, R23 ;  /* 0x0000001b0a057224 */ /* 0x004fc400078e0217 */
[----:B---3--:R-:W-:Y:S02]  /*8450*/  IMAD R12, R9, R30, R12 ;  /* 0x0000001e090c7224 */ /* 0x008fe400078e020c */
[----:B------:R-:W-:Y:S02]  /*8460*/  IMAD.MOV.U32 R6, RZ, RZ, 0x1 ;  /* 0x00000001ff067424 */ /* 0x000fe400078e00ff */
[----:B------:R-:W-:-:S03]  /*8470*/  IMAD R9, R5, R24, R18 ;  /* 0x0000001805097224 */ /* 0x000fc600078e0212 */
[----:B------:R-:W-:Y:S02]  /*8480*/  PRMT R5, R6, 0x7610, R5 ;  /* 0x0000761006057816 */ /* 0x000fe40000000005 */
[----:B------:R-:W-:Y:S02]  /*8490*/  SEL R6, R9, R12, !P3 ;  /* 0x0000000c09067207 */ /* 0x000fe40005800000 */
[----:B------:R-:W-:-:S07]  /*84a0*/  SEL R18, R12, R9, !P3 ;  /* 0x000000090c127207 */ /* 0x000fce0005800000 */
.L_x_172:
[----:B------:R-:W-:-:S08]  /*84b0*/  NOP ;  /* 0x0000000000007918 */ /* 0x000fd00000000000 */
[----:B------:R-:W0:-:S00]  /*84c0*/  USETMAXREG.DEALLOC.CTAPOOL 0x28 ;  /* 0x00000028000079c8 */ /* 0x000e0000080e0500 */
[----:B0-----:R-:W-:-:S13]  /*84d0*/  ISETP.NE.AND P0, PT, R7, RZ, PT ;  /* 0x000000ff0700720c */ /* 0x001fda0003f05270 */
[----:B------:R-:W-:Y:S05]  /*84e0*/  @P0 EXIT ;  /* 0x000000000000094d */ /* 0x000fea0003800000 */
[----:B------:R-:W-:Y:S01]  /*84f0*/  LOP3.LUT P0, RZ, R5, 0xff, RZ, 0xc0, !PT ;  /* 0x000000ff05ff7812 */ /* 0x000fe2000780c0ff */
[----:B------:R-:W-:Y:S02]  /*8500*/  IMAD.MOV.U32 R5, RZ, RZ, 0x1 ;  /* 0x00000001ff057424 */ /* 0x000fe400078e00ff */
[----:B------:R-:W-:-:S10]  /*8510*/  IMAD.MOV.U32 R17, RZ, RZ, RZ ;  /* 0x000000ffff117224 */ /* 0x000fd400078e00ff */
[----:B------:R-:W-:Y:S05]  /*8520*/  @!P0 BRA `(.L_x_175) ;  /* 0x0000000c003c8947 */ /* 0x000fea0003800000 */
[----:B------:R-:W0:Y:S01]  /*8530*/  LDC R5, c[0x0][0x28c] ;  /* 0x0000a300ff057b82 */ /* 0x000e220000000800 */
[----:B------:R-:W1:Y:S01]  /*8540*/  S2R R12, SR_CgaCtaId ;  /* 0x00000000000c7919 */ /* 0x000e620000008800 */
[----:B------:R-:W-:Y:S01]  /*8550*/  ULDC UR5, c[0x0][0x658] ;  /* 0x0001960000057ab9 */ /* 0x000fe20000000800 */
[----:B------:R-:W-:Y:S01]  /*8560*/  UMOV UR7, 0xffffffff ;  /* 0xffffffff00077882 */ /* 0x000fe20000000000 */
[----:B------:R-:W-:Y:S01]  /*8570*/  ULDC UR6, c[0x0][0xc] ;  /* 0x0000030000067ab9 */ /* 0x000fe20000000800 */
[----:B------:R-:W-:Y:S01]  /*8580*/  USHF.L.U32 UR8, UR7, UR5, URZ ;  /* 0x0000000507087299 */ /* 0x000fe2000800063f */
[----:B------:R-:W-:Y:S01]  /*8590*/  BSSY B0, `(.L_x_175) ;  /* 0x00000c8000007945 */ /* 0x000fe20003800000 */
[----:B------:R-:W-:Y:S01]  /*85a0*/  UMOV UR9, 0x1 ;  /* 0x0000000100097882 */ /* 0x000fe20000000000 */
[----:B------:R-:W-:Y:S01]  /*85b0*/  ULDC UR7, c[0x0][0x10] ;  /* 0x0000040000077ab9 */ /* 0x000fe20000000800 */
[----:B------:R-:W-:Y:S01]  /*85c0*/  USHF.L.U32 UR18, UR9, UR5, URZ ;  /* 0x0000000509127299 */ /* 0x000fe2000800063f */
[----:B------:R-:W-:Y:S01]  /*85d0*/  IMAD.MOV.U32 R14, RZ, RZ, 0x1 ;  /* 0x00000001ff0e7424 */ /* 0x000fe200078e00ff */
[----:B------:R-:W-:Y:S01]  /*85e0*/  UIMAD.WIDE.U32 UR6, UR6, UR7, URZ ;  /* 0x00000007060672a5 */ /* 0x000fe2000f8e003f */
[----:B------:R-:W-:Y:S01]  /*85f0*/  LOP3.LUT R15, R4, 0x2, RZ, 0xfc, !PT ;  /* 0x00000002040f7812 */ /* 0x000fe200078efcff */
[----:B------:R-:W-:Y:S01]  /*8600*/  ULDC UR5, c[0x0][0x14] ;  /* 0x0000050000057ab9 */ /* 0x000fe20000000800 */
[----:B------:R-:W-:Y:S01]  /*8610*/  IMAD.MOV.U32 R17, RZ, RZ, RZ ;  /* 0x000000ffff117224 */ /* 0x000fe200078e00ff */
[----:B------:R-:W-:-:S02]  /*8620*/  UIMAD.WIDE.U32 UR20, UR6, UR5, URZ ;  /* 0x00000005061472a5 */ /* 0x000fc4000f8e003f */
[----:B------:R-:W-:Y:S01]  /*8630*/  UIMAD UR13, UR7, UR5, URZ ;  /* 0x00000005070d72a4 */ /* 0x000fe2000f8e023f */
[----:B------:R-:W-:Y:S01]  /*8640*/  ULDC UR4, c[0x0][0x600] ;  /* 0x0001800000047ab9 */ /* 0x000fe20000000800 */
[----:B------:R-:W-:Y:S02]  /*8650*/  ULOP3.LUT UR17, URZ, UR8, URZ, 0x33, !UPT ;  /* 0x000000083f117292 */ /* 0x000fe4000f8e333f */
[----:B------:R-:W-:Y:S01]  /*8660*/  UIADD3 UR4, UR4, -0x1, URZ ;  /* 0xffffffff04047890 */ /* 0x000fe2000fffe03f */
[----:B0-----:R-:W-:Y:S01]  /*8670*/  VIADD R5, R5, 0x1f ;  /* 0x0000001f05057836 */ /* 0x001fe20000000000 */
[----:B------:R-:W-:Y:S01]  /*8680*/  UIADD3 UR13, UR21, UR13, URZ ;  /* 0x0000000d150d7290 */ /* 0x000fe2000fffe03f */
[----:B------:R-:W-:-:S03]  /*8690*/  ULDC.64 UR22, c[0x0][0x198] ;  /* 0x0000660000167ab9 */ /* 0x000fc60000000a00 */
[----:B------:R-:W-:-:S04]  /*86a0*/  SHF.R.S32.HI R8, RZ, 0x1f, R5 ;  /* 0x0000001fff087819 */ /* 0x000fc80000011405 */
[----:B------:R-:W-:Y:S01]  /*86b0*/  LEA.HI R8, R8, R5, RZ, 0x5 ;  /* 0x0000000508087211 */ /* 0x000fe200078f28ff */
[C---:B-1----:R-:W-:Y:S02]  /*86c0*/  IMAD.SHL.U32 R11, R12.reuse, 0x20, RZ ;  /* 0x000000200c0b7824 */ /* 0x042fe400078e00ff */
[----:B------:R-:W-:Y:S01]  /*86d0*/  IMAD.SHL.U32 R12, R12, 0x400, RZ ;  /* 0x000004000c0c7824 */ /* 0x000fe200078e00ff */
[----:B------:R-:W-:Y:S01]  /*86e0*/  SHF.R.S32.HI R10, RZ, 0x5, R8 ;  /* 0x00000005ff0a7819 */ /* 0x000fe20000011408 */
[----:B------:R-:W-:Y:S01]  /*86f0*/  IMAD.MOV.U32 R5, RZ, RZ, 0x1 ;  /* 0x00000001ff057424 */ /* 0x000fe200078e00ff */
[----:B------:R-:W-:Y:S02]  /*8700*/  LOP3.LUT R11, R11, 0x20, RZ, 0xc0, !PT ;  /* 0x000000200b0b7812 */ /* 0x000fe400078ec0ff */
[----:B------:R-:W-:Y:S01]  /*8710*/  LOP3.LUT R12, R12, 0x400, RZ, 0xc0, !PT ;  /* 0x000004000c0c7812 */ /* 0x000fe200078ec0ff */
[----:B------:R-:W-:-:S07]  /*8720*/  VIADD R13, R10, 0x1 ;  /* 0x000000010a0d7836 */ /* 0x000fce0000000000 */
.L_x_186:
[----:B------:R-:W-:-:S03]  /*8730*/  UMOV UR5, 0xffffffff ;  /* 0xffffffff00057882 */ /* 0x000fc60000000000 */
[----:B------:R-:W-:Y:S05]  /*8740*/  BRA.DIV UR5, `(.L_x_176) ;  /* 0x0000000e05807947 */ /* 0x000fea000b800000 */
[----:B------:R-:W-:-:S13]  /*8750*/  ELECT P0, URZ, PT ;  /* 0x00000000003f782f */ /* 0x000fda0003800000 */
.L_x_196:
[----:B------:R-:W0:Y:S01]  /*8760*/  LDC R7, c[0x0][0x28c] ;  /* 0x0000a300ff077b82 */ /* 0x000e220000000800 */
[----:B------:R-:W-:Y:S01]  /*8770*/  BSSY B1, `(.L_x_177) ;  /* 0x0000038000017945 */ /* 0x000fe20003800000 */
[----:B0-----:R-:W-:-:S13]  /*8780*/  ISETP.LT.OR P0, PT, R7, 0x1, !P0 ;  /* 0x000000010700780c */ /* 0x001fda0004701670 */
[----:B------:R-:W-:Y:S05]  /*8790*/  @P0 BRA `(.L_x_178) ;  /* 0x0000000000d40947 */ /* 0x000fea0003800000 */
[----:B------:R-:W-:Y:S02]  /*87a0*/  IMAD R19, R6, 0x40, R11 ;  /* 0x0000004006137824 */ /* 0x000fe400078e020b */
[----:B------:R-:W-:Y:S02]  /*87b0*/  IMAD.SHL.U32 R20, R18, 0x100, RZ ;  /* 0x0000010012147824 */ /* 0x000fe400078e00ff */
[----:B------:R-:W-:Y:S02]  /*87c0*/  IMAD.MOV.U32 R23, RZ, RZ, RZ ;  /* 0x000000ffff177224 */ /* 0x000fe400078e00ff */
[----:B------:R-:W-:Y:S02]  /*87d0*/  IMAD.MOV.U32 R6, RZ, RZ, R13 ;  /* 0x000000ffff067224 */ /* 0x000fe400078e000d */
[----:B------:R-:W-:Y:S02]  /*87e0*/  IMAD.MOV.U32 R7, RZ, RZ, R5 ;  /* 0x000000ffff077224 */ /* 0x000fe400078e0005 */
[----:B------:R-:W-:-:S07]  /*87f0*/  IMAD.MOV.U32 R9, RZ, RZ, R17 ;  /* 0x000000ffff097224 */ /* 0x000fce00078e0011 */
.L_x_181:
[----:B------:R-:W0:Y:S01]  /*8800*/  S2R R21, SR_CgaCtaId ;  /* 0x0000000000157919 */ /* 0x000e220000008800 */
[----:B------:R-:W-:Y:S02]  /*8810*/  MOV R8, 0x400 ;  /* 0x0000040000087802 */ /* 0x000fe40000000f00 */
[----:B------:R-:W-:-:S13]  /*8820*/  LOP3.LUT P1, RZ, R0, 0x7f, RZ, 0xc0, !PT ;  /* 0x0000007f00ff7812 */ /* 0x000fda000782c0ff */
[----:B------:R-:W1:Y:S01]  /*8830*/  @!P1 LDC R18, c[0x0][0x500] ;  /* 0x00014000ff129b82 */ /* 0x000e620000000800 */
[----:B0-----:R-:W-:Y:S02]  /*8840*/  LEA R22, R21, R8, 0x18 ;  /* 0x0000000815167211 */ /* 0x001fe400078ec0ff */
[----:B------:R-:W-:-:S03]  /*8850*/  SHF.L.U32 R8, R7, 0x1f, RZ ;  /* 0x0000001f07087819 */ /* 0x000fc600000006ff */
[----:B------:R-:W-:-:S04]  /*8860*/  IMAD R21, R9, 0x8, R22 ;  /* 0x0000000809157824 */ /* 0x000fc800078e0216 */
[----:B------:R-:W0:Y:S02]  /*8870*/  SYNCS.PHASECHK.TRANS64.TRYWAIT P0, [R21+URZ+0x18], R8 ;  /* 0x00001808150075a7 */ /* 0x000e24000800017f */
[----:B01----:R-:W-:Y:S05]  /*8880*/  @!P0 BRA `(.L_x_179) ;  /* 0x0000000c00508947 */ /* 0x003fea0003800000 */
.L_x_197:
[----:B0-----:R-:W-:Y:S01]  /*8890*/  PRMT R8, R15, 0x9910, RZ ;  /* 0x000099100f087816 */ /* 0x001fe200000000ff */
[----:B------:R0:W-:Y:S03]  /*88a0*/  @!P1 SYNCS.ARRIVE.TRANS64 RZ, [R21+URZ], R18 ;  /* 0x0000001215ff99a7 */ /* 0x0001e6000800003f */
[----:B------:R-:W-:-:S13]  /*88b0*/  ISETP.NE.AND P0, PT, R8, 0x2, PT ;  /* 0x000000020800780c */ /* 0x000fda0003f05270 */
[----:B0-----:R-:W-:Y:S05]  /*88c0*/  @P0 BRA `(.L_x_180) ;  /* 0x0000000000040947 */ /* 0x001fea0003800000 */
[----:B------:R-:W-:Y:S01]  /*88d0*/  BPT.TRAP 0x1 ;  /* 0x000000040000795c */ /* 0x000fe20000300000 */
.L_x_180:
[----:B------:R-:W-:Y:S01]  /*88e0*/  R2UR UR16, R22 ;  /* 0x00000000161072ca */ /* 0x000fe200000e0000 */
[----:B------:R-:W-:Y:S01]  /*88f0*/  IMAD R22, R9, 0x2000, R22 ;  /* 0x0000200009167824 */ /* 0x000fe200078e0216 */
[----:B------:R-:W-:Y:S01]  /*8900*/  R2UR UR9, R21 ;  /* 0x00000000150972ca */ /* 0x000fe200000e0000 */
[C---:B------:R-:W-:Y:S01]  /*8910*/  IMAD R8, R9.reuse, 0x800, R12 ;  /* 0x0000080009087824 */ /* 0x040fe200078e020c */
[----:B------:R-:W-:Y:S01]  /*8920*/  UIADD3 UR6, UP0, UR22, 0xf0, URZ ;  /* 0x000000f016067890 */ /* 0x000fe2000ff1e03f */
[----:B------:R-:W-:Y:S01]  /*8930*/  VIADD R6, R6, 0xffffffff ;  /* 0xffffffff06067836 */ /* 0x000fe20000000000 */
[----:B------:R-:W-:Y:S01]  /*8940*/  R2UR UR5, R22 ;  /* 0x00000000160572ca */ /* 0x000fe200000e0000 */
[----:B------:R-:W-:Y:S01]  /*8950*/  UIADD3 UR24, UP1, UR22, 0x1f0, URZ ;  /* 0x000001f016187890 */ /* 0x000fe2000ff3e03f */
[----:B------:R-:W-:Y:S01]  /*8960*/  R2UR UR8, R8 ;  /* 0x00000000080872ca */ /* 0x000fe200000e0000 */
[----:B------:R-:W-:Y:S01]  /*8970*/  UIADD3.X UR7, URZ, UR23, URZ, UP0, !UPT ;  /* 0x000000173f077290 */ /* 0x000fe200087fe43f */
[----:B------:R-:W-:Y:S01]  /*8980*/  R2UR UR11, R20 ;  /* 0x00000000140b72ca */ /* 0x000fe200000e0000 */
[----:B------:R-:W-:Y:S01]  /*8990*/  VIADD R9, R9, 0x1 ;  /* 0x0000000109097836 */ /* 0x000fe20000000000 */
[----:B------:R-:W-:Y:S01]  /*89a0*/  R2UR UR10, R23 ;  /* 0x00000000170a72ca */ /* 0x000fe200000e0000 */
[----:B------:R-:W-:Y:S01]  /*89b0*/  UIADD3.X UR25, URZ, UR23, URZ, UP1, !UPT ;  /* 0x000000173f197290 */ /* 0x000fe20008ffe43f */
[----:B------:R-:W-:Y:S01]  /*89c0*/  R2UR UR12, R16 ;  /* 0x00000000100c72ca */ /* 0x000fe200000e0000 */
[----:B------:R-:W-:Y:S01]  /*89d0*/  UMOV UR14, 0x0 ;  /* 0x00000000000e7882 */ /* 0x000fe20000000000 */
[----:B------:R-:W-:Y:S01]  /*89e0*/  R2UR UR19, R19 ;  /* 0x00000000131372ca */ /* 0x000fe200000e0000 */
[----:B------:R-:W-:Y:S01]  /*89f0*/  UMOV UR15, 0x10000000 ;  /* 0x10000000000f7882 */ /* 0x000fe20000000000 */
[----:B------:R-:W-:Y:S01]  /*8a00*/  ISETP.GT.AND P1, PT, R6, 0x1, PT ;  /* 0x000000010600780c */ /* 0x000fe20003f24270 */
[----:B------:R-:W-:Y:S01]  /*8a10*/  UIADD3 UR5, UR5, 0x100, URZ ;  /* 0x0000010005057890 */ /* 0x000fe2000fffe03f */
[----:B------:R-:W-:Y:S01]  /*8a20*/  ISETP.NE.AND P0, PT, R9, 0x3, PT ;  /* 0x000000030900780c */ /* 0x000fe20003f05270 */
[----:B------:R-:W-:Y:S01]  /*8a30*/  UIADD3 UR16, UR16, 0x6100, UR8 ;  /* 0x0000610010107890 */ /* 0x000fe2000fffe008 */
[----:B------:R-:W-:Y:S01]  /*8a40*/  VIADD R23, R23, 0x20 ;  /* 0x0000002017177836 */ /* 0x000fe20000000000 */
[----:B------:R-:W-:Y:S01]  /*8a50*/  UMOV UR26, 0x30000 ;  /* 0x00030000001a7882 */ /* 0x000fe20000000000 */
[----:B------:R-:W-:-:S02]  /*8a60*/  SEL R8, RZ, 0x1, P0 ;  /* 0x00000001ff087807 */ /* 0x000fc40000000000 */
[----:B------:R-:W-:Y:S01]  /*8a70*/  UMOV UR8, UR5 ;  /* 0x0000000500087c82 */ /* 0x000fe20008000000 */
[----:B------:R-:W-:Y:S01]  /*8a80*/  SEL R9, R9, RZ, P0 ;  /* 0x000000ff09097207 */ /* 0x000fe20000000000 */
[----:B------:R0:W-:Y:S01]  /*8a90*/  UTMALDG.3D [UR8], [UR6], desc[UR14] ;  /* 0x00000e08060075b4 */ /* 0x0001e20008011000 */
[----:B------:R-:W-:Y:S01]  /*8aa0*/  LOP3.LUT R7, R7, R8, RZ, 0x3c, !PT ;  /* 0x0000000807077212 */ /* 0x000fe200078e3cff */
[----:B0-----:R-:W-:Y:S01]  /*8ab0*/  UMOV UR11, UR19 ;  /* 0x00000013000b7c82 */ /* 0x001fe20008000000 */
[----:B------:R-:W-:Y:S02]  /*8ac0*/  UMOV UR8, UR16 ;  /* 0x0000001000087c82 */ /* 0x000fe40008000000 */
[----:B------:R0:W-:Y:S02]  /*8ad0*/  UTMALDG.3D.MULTICAST [UR8], [UR24], UR26, desc[UR14] ;  /* 0x00000e08180073b4 */ /* 0x0001e4000801181a */
[----:B0-----:R-:W-:Y:S05]  /*8ae0*/  @P1 BRA `(.L_x_181) ;  /* 0xfffffffc00441947 */ /* 0x001fea000383ffff */
.L_x_178:
[----:B------:R-:W-:Y:S05]  /*8af0*/  BSYNC B1 ;  /* 0x0000000000017941 */ /* 0x000fea0003800000 */
.L_x_177:
[----:B------:R-:W-:Y:S01]  /*8b00*/  LOP3.LUT P1, RZ, R14, 0xff, RZ, 0xc0, !PT ;  /* 0x000000ff0eff7812 */ /* 0x000fe2000782c0ff */
[C---:B------:R-:W-:Y:S01]  /*8b10*/  IMAD.IADD R17, R10.reuse, 0x1, R17 ;  /* 0x000000010a117824 */ /* 0x040fe200078e0211 */
[----:B------:R-:W-:Y:S01]  /*8b20*/  ULDC.64 UR6, c[0x0][0x650] ;  /* 0x0001940000067ab9 */ /* 0x000fe20000000a00 */
[C---:B------:R-:W-:Y:S01]  /*8b30*/  ISETP.GE.U32.AND P2, PT, R10.reuse, 0x3, PT ;  /* 0x000000030a00780c */ /* 0x040fe20003f46070 */
[----:B------:R-:W-:Y:S01]  /*8b40*/  BSSY B1, `(.L_x_182) ;  /* 0x000006a000017945 */ /* 0x000fe20003800000 */
[----:B------:R-:W-:Y:S01]  /*8b50*/  IMAD.MOV.U32 R18, RZ, RZ, -0x1 ;  /* 0xffffffffff127424 */ /* 0x000fe200078e00ff */
[----:B------:R-:W-:Y:S01]  /*8b60*/  ISETP.GT.U32.AND P0, PT, R17, 0x2, PT ;  /* 0x000000021100780c */ /* 0x000fe20003f04070 */
[----:B------:R-:W-:Y:S01]  /*8b70*/  IMAD.MOV.U32 R16, RZ, RZ, -0x1 ;  /* 0xffffffffff107424 */ /* 0x000fe200078e00ff */
[----:B------:R-:W-:Y:S02]  /*8b80*/  PRMT R14, RZ, 0x7610, R14 ;  /* 0x00007610ff0e7816 */ /* 0x000fe4000000000e */
[----:B------:R-:W-:-:S03]  /*8b90*/  ISETP.LT.U32.AND P0, PT, R10, 0x3, P0 ;  /* 0x000000030a00780c */ /* 0x000fc60000701070 */
[----:B------:R-:W0:Y:S01]  /*8ba0*/  @P1 S2R R7, SR_CgaCtaId ;  /* 0x0000000000071919 */ /* 0x000e220000008800 */
[----:B------:R-:W-:-:S04]  /*8bb0*/  @P1 MOV R6, 0x400 ;  /* 0x0000040000061802 */ /* 0x000fc80000000f00 */
[----:B0-----:R-:W-:Y:S01]  /*8bc0*/  @P1 LEA R8, R7, R6, 0x18 ;  /* 0x0000000607081211 */ /* 0x001fe200078ec0ff */
[----:B------:R-:W-:Y:S01]  /*8bd0*/  IMAD.WIDE.U32 R6, R17, -0x55555555, RZ ;  /* 0xaaaaaaab11067825 */ /* 0x000fe200078e00ff */
[----:B------:R-:W-:Y:S02]  /*8be0*/  SEL R6, RZ, 0x1, !P0 ;  /* 0x00000001ff067807 */ /* 0x000fe40004000000 */
[----:B------:R0:W-:Y:S01]  /*8bf0*/  @P1 SYNCS.ARRIVE.TRANS64.A1T0 RZ, [R8+URZ+0x48], RZ ;  /* 0x000048ff08ff19a7 */ /* 0x0001e2000810003f */
[----:B------:R-:W-:Y:S02]  /*8c00*/  IADD3 R2, P1, R2, UR20, RZ ;  /* 0x0000001402027c10 */ /* 0x000fe4000ff3e0ff */
[----:B------:R-:W-:Y:S01]  /*8c10*/  LOP3.LUT R5, R5, R6, RZ, 0x3c, !PT ;  /* 0x0000000605057212 */ /* 0x000fe200078e3cff */
[----:B------:R-:W-:Y:S01]  /*8c20*/  IMAD.MOV.U32 R6, RZ, RZ, -0x1 ;  /* 0xffffffffff067424 */ /* 0x000fe200078e00ff */
[----:B------:R-:W-:Y:S02]  /*8c30*/  IADD3.X R3, R3, UR13, RZ, P1, !PT ;  /* 0x0000000d03037c10 */ /* 0x000fe40008ffe4ff */
[----:B------:R-:W-:-:S02]  /*8c40*/  ISETP.GE.U32.AND P0, PT, R2, UR6, PT ;  /* 0x0000000602007c0c */ /* 0x000fc4000bf06070 */
[----:B0-----:R-:W-:Y:S02]  /*8c50*/  SHF.R.U32.HI R8, RZ, 0x1, R7 ;  /* 0x00000001ff087819 */ /* 0x001fe40000011607 */
[----:B------:R-:W-:Y:S02]  /*8c60*/  ISETP.GE.U32.AND.EX P0, PT, R3, UR7, PT, P0 ;  /* 0x0000000703007c0c */ /* 0x000fe4000bf06100 */
[----:B------:R-:W-:Y:S01]  /*8c70*/  @P2 LOP3.LUT R5, R5, 0x1, R8, 0x78, !PT ;  /* 0x0000000105052812 */ /* 0x000fe200078e7808 */
[----:B------:R-:W-:Y:S01]  /*8c80*/  IMAD R17, R8, -0x3, R17 ;  /* 0xfffffffd08117824 */ /* 0x000fe200078e0211 */
[----:B------:R-:W-:-:S09]  /*8c90*/  PRMT R7, RZ, 0x7610, R7 ;  /* 0x00007610ff077816 */ /* 0x000fd20000000007 */
[----:B------:R-:W-:Y:S05]  /*8ca0*/  @P0 BRA `(.L_x_183) ;  /* 0x00000004004c0947 */ /* 0x000fea0003800000 */
[----:B------:R-:W0:Y:S01]  /*8cb0*/  S2R R18, SR_CTAID.X ;  /* 0x0000000000127919 */ /* 0x000e220000002500 */
[----:B------:R-:W-:Y:S01]  /*8cc0*/  ULDC.64 UR6, c[0x0][0x628] ;  /* 0x00018a0000067ab9 */ /* 0x000fe20000000a00 */
[----:B------:R-:W-:Y:S01]  /*8cd0*/  ULDC UR8, c[0x0][0x630] ;  /* 0x00018c0000087ab9 */ /* 0x000fe20000000800 */
[----:B------:R-:W-:Y:S01]  /*8ce0*/  ISETP.NE.U32.AND P0, PT, RZ, UR6, PT ;  /* 0x00000006ff007c0c */ /* 0x000fe2000bf05070 */
[----:B------:R-:W1:Y:S01]  /*8cf0*/  S2R R19, SR_CTAID.Y ;  /* 0x0000000000137919 */ /* 0x000e620000002600 */
[----:B------:R-:W-:Y:S01]  /*8d00*/  ULDC UR9, c[0x0][0x150] ;  /* 0x0000540000097ab9 */ /* 0x000fe20000000800 */
[----:B------:R-:W-:Y:S01]  /*8d10*/  IMAD.MOV.U32 R6, RZ, RZ, R2 ;  /* 0x000000ffff067224 */ /* 0x000fe200078e0002 */
[----:B------:R-:W-:Y:S01]  /*8d20*/  ISETP.NE.AND.EX P0, PT, RZ, UR7, PT, P0 ;  /* 0x00000007ff007c0c */ /* 0x000fe2000bf05300 */
[----:B------:R-:W-:Y:S01]  /*8d30*/  IMAD.MOV.U32 R7, RZ, RZ, R3 ;  /* 0x000000ffff077224 */ /* 0x000fe200078e0003 */
[----:B0-----:R-:W-:-:S11]  /*8d40*/  I2FP.F32.U32 R20, R18 ;  /* 0x0000001200147245 */ /* 0x001fd60000201000 */
[----:B------:R-:W-:Y:S05]  /*8d50*/  @!P0 BRA `(.L_x_184) ;  /* 0x0000000000288947 */ /* 0x000fea0003800000 */
[----:B------:R-:W-:Y:S02]  /*8d60*/  ULDC UR5, c[0x0][0x634] ;  /* 0x00018d0000057ab9 */ /* 0x000fe40000000800 */
[----:B------:R-:W-:-:S05]  /*8d70*/  IADD3 R7, P0, R2, UR5, RZ ;  /* 0x0000000502077c10 */ /* 0x000fca000ff1e0ff */
[----:B------:R-:W-:-:S04]  /*8d80*/  IMAD.X R21, RZ, RZ, R3, P0 ;  /* 0x000000ffff157224 */ /* 0x000fc800000e0603 */
[----:B------:R-:W-:-:S04]  /*8d90*/  IMAD.WIDE.U32 R8, R21, UR6, RZ ;  /* 0x0000000615087c25 */ /* 0x000fc8000f8e00ff */
[----:B------:R-:W-:-:S04]  /*8da0*/  IMAD.WIDE.U32 R8, P0, R7, UR7, R8 ;  /* 0x0000000707087c25 */ /* 0x000fc8000f800008 */
[----:B------:R-:W-:-:S04]  /*8db0*/  IMAD.WIDE.U32 R6, R7, UR6, RZ ;  /* 0x0000000607067c25 */ /* 0x000fc8000f8e00ff */
[----:B------:R-:W-:Y:S01]  /*8dc0*/  IMAD.MOV.U32 R6, RZ, RZ, R9 ;  /* 0x000000ffff067224 */ /* 0x000fe200078e0009 */
[----:B------:R-:W-:Y:S01]  /*8dd0*/  IADD3 RZ, P1, R7, R8, RZ ;  /* 0x0000000807ff7210 */ /* 0x000fe20007f3e0ff */
[----:B------:R-:W-:-:S04]  /*8de0*/  IMAD.X R7, RZ, RZ, RZ, P0 ;  /* 0x000000ffff077224 */ /* 0x000fc800000e06ff */
[----:B------:R-:W-:-:S08]  /*8df0*/  IMAD.WIDE.U32.X R6, R21, UR7, R6, P1 ;  /* 0x0000000715067c25 */ /* 0x000fd000088e0406 */
.L_x_184:
[--C-:B------:R-:W-:Y:S01]  /*8e00*/  SHF.R.U64 R16, R6, UR8, R7.reuse ;  /* 0x0000000806107c19 */ /* 0x100fe20008001207 */
[----:B------:R-:W-:Y:S01]  /*8e10*/  FMUL R20, R20, UR9 ;  /* 0x0000000914147c20 */ /* 0x000fe20008400000 */
[----:B------:R-:W0:Y:S01]  /*8e20*/  LDC R21, c[0x0][0x144] ;  /* 0x00005100ff157b82 */ /* 0x000e220000000800 */
[----:B-1----:R-:W-:Y:S01]  /*8e30*/  I2FP.F32.U32 R8, R19 ;  /* 0x0000001300087245 */ /* 0x002fe20000201000 */
[----:B------:R-:W-:Y:S01]  /*8e40*/  ULDC UR5, c[0x0][0x154] ;  /* 0x0000550000057ab9 */ /* 0x000fe20000000800 */
[----:B------:R-:W-:Y:S01]  /*8e50*/  SHF.R.U32.HI R6, RZ, UR8, R7 ;  /* 0x00000008ff067c19 */ /* 0x000fe20008011607 */
[----:B------:R-:W-:Y:S01]  /*8e60*/  ULDC.64 UR6, c[0x0][0x620] ;  /* 0x0001880000067ab9 */ /* 0x000fe20000000a00 */
[----:B------:R-:W-:Y:S01]  /*8e70*/  IADD3 R7, P0, RZ, -R16, RZ ;  /* 0x80000010ff077210 */ /* 0x000fe20007f1e0ff */
[----:B------:R-:W1:Y:S01]  /*8e80*/  F2I.U32.TRUNC.NTZ R20, R20 ;  /* 0x0000001400147305 */ /* 0x000e62000020f000 */
[----:B------:R-:W-:Y:S01]  /*8e90*/  FMUL R8, R8, UR5 ;  /* 0x0000000508087c20 */ /* 0x000fe20008400000 */
[----:B------:R-:W2:Y:S01]  /*8ea0*/  LDC R22, c[0x0][0x148] ;  /* 0x00005200ff167b82 */ /* 0x000ea20000000800 */
[----:B------:R-:W-:Y:S01]  /*8eb0*/  ULDC UR5, c[0x0][0x618] ;  /* 0x0001860000057ab9 */ /* 0x000fe20000000800 */
[----:B------:R-:W-:-:S04]  /*8ec0*/  IMAD.X R6, RZ, RZ, ~R6, P0 ;  /* 0x000000ffff067224 */ /* 0x000fc800000e0e06 */
[----:B------:R-:W-:Y:S01]  /*8ed0*/  IMAD R6, R6, UR6, RZ ;  /* 0x0000000606067c24 */ /* 0x000fe2000f8e02ff */
[----:B------:R-:W3:Y:S03]  /*8ee0*/  F2I.U32.TRUNC.NTZ R8, R8 ;  /* 0x0000000800087305 */ /* 0x000ee6000020f000 */
[C---:B------:R-:W-:Y:S02]  /*8ef0*/  IMAD R9, R7.reuse, UR7, R6 ;  /* 0x0000000707097c24 */ /* 0x040fe4000f8e0206 */
[----:B------:R-:W-:Y:S01]  /*8f00*/  IMAD.WIDE.U32 R6, R7, UR6, R2 ;  /* 0x0000000607067c25 */ /* 0x000fe2000f8e0002 */
[----:B------:R-:W-:Y:S02]  /*8f10*/  ULDC.64 UR6, c[0x0][0x640] ;  /* 0x0001900000067ab9 */ /* 0x000fe40000000a00 */
[----:B------:R-:W-:Y:S01]  /*8f20*/  ISETP.NE.U32.AND P0, PT, RZ, UR6, PT ;  /* 0x00000006ff007c0c */ /* 0x000fe2000bf05070 */
[----:B-1----:R-:W-:-:S02]  /*8f30*/  IMAD.MOV R20, RZ, RZ, -R20 ;  /* 0x000000ffff147224 */ /* 0x002fc400078e0a14 */
[----:B------:R-:W-:Y:S01]  /*8f40*/  IMAD.IADD R7, R7, 0x1, R9 ;  /* 0x0000000107077824 */ /* 0x000fe200078e0209 */
[----:B------:R-:W-:Y:S01]  /*8f50*/  ISETP.NE.AND.EX P0, PT, RZ, UR7, PT, P0 ;  /* 0x00000007ff007c0c */ /* 0x000fe2000bf05300 */
[----:B0-----:R-:W-:-:S03]  /*8f60*/  IMAD R18, R21, R20, R18 ;  /* 0x0000001415127224 */ /* 0x001fc600078e0212 */
[--C-:B------:R-:W-:Y:S01]  /*8f70*/  SHF.R.U64 R20, R6, UR5, R7.reuse ;  /* 0x0000000506147c19 */ /* 0x100fe20008001207 */
[----:B---3--:R-:W-:Y:S01]  /*8f80*/  IMAD.MOV R6, RZ, RZ, -R8 ;  /* 0x000000ffff067224 */ /* 0x008fe200078e0a08 */
[----:B------:R-:W-:Y:S01]  /*8f90*/  SHF.R.U32.HI R7, RZ, UR5, R7 ;  /* 0x00000005ff077c19 */ /* 0x000fe20008011607 */
[----:B------:R-:W-:Y:S02]  /*8fa0*/  ULDC UR5, c[0x0][0x608] ;  /* 0x0001820000057ab9 */ /* 0x000fe40000000800 */
[----:B--2---:R-:W-:Y:S01]  /*8fb0*/  @P3 IMAD R18, R22, R6, R19 ;  /* 0x0000000616123224 */ /* 0x004fe200078e0213 */
[--C-:B------:R-:W-:Y:S02]  /*8fc0*/  SHF.R.U64 R22, R20, UR5, R7.reuse ;  /* 0x0000000514167c19 */ /* 0x100fe40008001207 */
[----:B------:R-:W-:Y:S01]  /*8fd0*/  SHF.R.U32.HI R7, RZ, UR5, R7 ;  /* 0x00000005ff077c19 */ /* 0x000fe20008011607 */
[----:B------:R-:W-:-:S03]  /*8fe0*/  ULDC UR5, c[0x0][0x658] ;  /* 0x0001960000057ab9 */ /* 0x000fc60000000800 */
[--C-:B------:R-:W-:Y:S02]  /*8ff0*/  SHF.R.U64 R19, R22, UR5, R7.reuse ;  /* 0x0000000516137c19 */ /* 0x100fe40008001207 */
[----:B------:R-:W-:-:S03]  /*9000*/  SHF.R.U32.HI R21, RZ, UR5, R7 ;  /* 0x00000005ff157c19 */ /* 0x000fc60008011607 */
[----:B------:R-:W-:Y:S02]  /*9010*/  IMAD.MOV.U32 R8, RZ, RZ, R19 ;  /* 0x000000ffff087224 */ /* 0x000fe400078e0013 */
[----:B------:R-:W-:Y:S01]  /*9020*/  IMAD.MOV.U32 R7, RZ, RZ, R21 ;  /* 0x000000ffff077224 */ /* 0x000fe200078e0015 */
[----:B------:R-:W-:Y:S06]  /*9030*/  @!P0 BRA `(.L_x_185) ;  /* 0x00000000002c8947 */ /* 0x000fec0003800000 */
        /* <DEDUP_REMOVED lines=9> */
[----:B------:R-:W-:-:S04]  /*90d0*/  IMAD.WIDE.U32.X R6, R21, UR7, R6, P1 ;  /* 0x0000000715067c25 */ /* 0x000fc800088e0406 */
[----:B------:R-:W-:-:S07]  /*90e0*/  IMAD.MOV.U32 R8, RZ, RZ, R6 ;  /* 0x000000ffff087224 */ /* 0x000fce00078e0006 */
.L_x_185:
[----:B------:R-:W-:Y:S01]  /*90f0*/  ULDC UR5, c[0x0][0x648] ;  /* 0x0001920000057ab9 */ /* 0x000fe20000000800 */
[----:B------:R-:W-:Y:S01]  /*9100*/  LOP3.LUT R6, R22, UR17, RZ, 0xc0, !PT ;  /* 0x0000001116067c12 */ /* 0x000fe2000f8ec0ff */
[----:B------:R-:W-:Y:S01]  /*9110*/  ULDC UR6, c[0x0][0x610] ;  /* 0x0001840000067ab9 */ /* 0x000fe20000000800 */
[----:B------:R-:W-:Y:S01]  /*9120*/  SHF.R.U64 R7, R8, UR5, R7 ;  /* 0x0000000508077c19 */ /* 0x000fe20008001207 */
[----:B------:R-:W-:Y:S01]  /*9130*/  ULDC UR5, c[0x0][0x638] ;  /* 0x00018e0000057ab9 */ /* 0x000fe20000000800 */
[----:B------:R-:W-:-:S03]  /*9140*/  LOP3.LUT R20, R20, UR4, RZ, 0xc0, !PT ;  /* 0x0000000414147c12 */ /* 0x000fc6000f8ec0ff */
[----:B------:R-:W-:Y:S02]  /*9150*/  IMAD.MOV R8, RZ, RZ, -R7 ;  /* 0x000000ffff087224 */ /* 0x000fe400078e0a07 */
[----:B------:R-:W-:Y:S02]  /*9160*/  IMAD R7, R7, UR18, R6 ;  /* 0x0000001207077c24 */ /* 0x000fe4000f8e0206 */
[----:B------:R-:W-:Y:S01]  /*9170*/  IMAD R19, R8, UR5, R19 ;  /* 0x0000000508137c24 */ /* 0x000fe2000f8e0213 */
[----:B------:R-:W-:Y:S01]  /*9180*/  ULDC UR5, c[0x0][0x600] ;  /* 0x0001800000057ab9 */ /* 0x000fe20000000800 */
[----:B------:R-:W-:Y:S02]  /*9190*/  IMAD R18, R7, UR6, R18 ;  /* 0x0000000607127c24 */ /* 0x000fe4000f8e0212 */
[----:B------:R-:W-:Y:S02]  /*91a0*/  IMAD R19, R19, UR5, R20 ;  /* 0x0000000513137c24 */ /* 0x000fe4000f8e0214 */
[----:B------:R-:W-:-:S03]  /*91b0*/  IMAD.MOV.U32 R7, RZ, RZ, 0x1 ;  /* 0x00000001ff077424 */ /* 0x000fc600078e00ff */
[----:B------:R-:W-:Y:S02]  /*91c0*/  SEL R6, R19, R18, !P3 ;  /* 0x0000001213067207 */ /* 0x000fe40005800000 */
[----:B------:R-:W-:-:S07]  /*91d0*/  SEL R18, R18, R19, !P3 ;  /* 0x0000001312127207 */ /* 0x000fce0005800000 */
.L_x_183:
[----:B------:R-:W-:Y:S05]  /*91e0*/  BSYNC B1 ;  /* 0x0000000000017941 */ /* 0x000fea0003800000 */
.L_x_182:
[----:B------:R-:W-:-:S13]  /*91f0*/  LOP3.LUT P0, RZ, R7, 0xff, RZ, 0xc0, !PT ;  /* 0x000000ff07ff7812 */ /* 0x000fda000780c0ff */
[----:B------:R-:W-:Y:S05]  /*9200*/  @P0 BRA `(.L_x_186) ;  /* 0xfffffff400480947 */ /* 0x000fea000383ffff */
[----:B------:R-:W-:Y:S05]  /*9210*/  BSYNC B0 ;  /* 0x0000000000007941 */ /* 0x000fea0003800000 */
.L_x_175:
[----:B------:R-:W-:-:S03]  /*9220*/  UMOV UR5, 0xffffffff ;  /* 0xffffffff00057882 */ /* 0x000fc60000000000 */
[----:B------:R-:W-:Y:S05]  /*9230*/  BRA.DIV UR5, `(.L_x_187) ;  /* 0x0000000205f87947 */ /* 0x000fea000b800000 */
[----:B------:R-:W-:-:S13]  /*9240*/  ELECT P0, URZ, PT ;  /* 0x00000000003f782f */ /* 0x000fda0003800000 */
.L_x_200:
[----:B------:R-:W-:Y:S04]  /*9250*/  BSSY B0, `(.L_x_188) ;  /* 0x0000022000007945 */ /* 0x000fe80003800000 */
[----:B------:R-:W-:Y:S05]  /*9260*/  @!P0 BRA `(.L_x_189) ;  /* 0x0000000000808947 */ /* 0x000fea0003800000 */
[----:B------:R-:W-:-:S04]  /*9270*/  LOP3.LUT R4, R4, 0x2, RZ, 0xfc, !PT ;  /* 0x0000000204047812 */ /* 0x000fc800078efcff */
[----:B------:R-:W-:-:S13]  /*9280*/  ISETP.NE.AND P0, PT, R4, 0x3, PT ;  /* 0x000000030400780c */ /* 0x000fda0003f05270 */
[----:B------:R-:W-:Y:S05]  /*9290*/  @!P0 BRA `(.L_x_190) ;  /* 0x0000000000048947 */ /* 0x000fea0003800000 */
[----:B------:R-:W-:Y:S01]  /*92a0*/  BPT.TRAP 0x1 ;  /* 0x000000040000795c */ /* 0x000fe20000300000 */
.L_x_190:
[----:B------:R-:W0:Y:S01]  /*92b0*/  S2R R3, SR_CgaCtaId ;  /* 0x0000000000037919 */ /* 0x000e220000008800 */
[----:B------:R-:W-:-:S04]  /*92c0*/  MOV R0, 0x400 ;  /* 0x0000040000007802 */ /* 0x000fc80000000f00 */
[----:B0-----:R-:W-:Y:S02]  /*92d0*/  LEA R0, R3, R0, 0x18 ;  /* 0x0000000003007211 */ /* 0x001fe400078ec0ff */
[----:B------:R-:W-:-:S03]  /*92e0*/  SHF.L.U32 R3, R5, 0x1f, RZ ;  /* 0x0000001f05037819 */ /* 0x000fc600000006ff */
[----:B------:R-:W-:-:S04]  /*92f0*/  VIADD R0, R0, 0x18 ;  /* 0x0000001800007836 */ /* 0x000fc80000000000 */
[C---:B------:R-:W-:Y:S02]  /*9300*/  IMAD R4, R17.reuse, 0x8, R0 ;  /* 0x0000000811047824 */ /* 0x040fe400078e0200 */
[----:B------:R-:W-:Y:S02]  /*9310*/  VIADD R17, R17, 0x1 ;  /* 0x0000000111117836 */ /* 0x000fe40000000000 */
[----:B------:R-:W0:Y:S03]  /*9320*/  SYNCS.PHASECHK.TRANS64.TRYWAIT P0, [R4+URZ], R3 ;  /* 0x00000003040075a7 */ /* 0x000e26000800017f */
[----:B------:R-:W-:-:S04]  /*9330*/  ISETP.NE.AND P1, PT, R17, 0x3, PT ;  /* 0x000000031100780c */ /* 0x000fc80003f25270 */
[----:B------:R-:W-:Y:S02]  /*9340*/  SEL R2, RZ, 0x1, P1 ;  /* 0x00000001ff027807 */ /* 0x000fe40000800000 */
[----:B------:R-:W-:Y:S02]  /*9350*/  SEL R17, R17, RZ, P1 ;  /* 0x000000ff11117207 */ /* 0x000fe40000800000 */
[----:B------:R-:W-:-:S03]  /*9360*/  LOP3.LUT R7, R5, R2, RZ, 0x3c, !PT ;  /* 0x0000000205077212 */ /* 0x000fc600078e3cff */
[----:B------:R-:W-:Y:S01]  /*9370*/  IMAD R6, R17, 0x8, R0 ;  /* 0x0000000811067824 */ /* 0x000fe200078e0200 */
[----:B------:R-:W-:Y:S01]  /*9380*/  SHF.L.U32 R5, R7, 0x1f, RZ ;  /* 0x0000001f07057819 */ /* 0x000fe200000006ff */
[----:B0-----:R-:W-:Y:S06]  /*9390*/  @!P0 BRA `(.L_x_191) ;  /* 0x0000000000c08947 */ /* 0x001fec0003800000 */
.L_x_201:
[----:B------:R-:W1:Y:S01]  /*93a0*/  SYNCS.PHASECHK.TRANS64.TRYWAIT P0, [R6+URZ], R5 ;  /* 0x00000005060075a7 */ /* 0x000e62000800017f */
[----:B------:R-:W-:-:S05]  /*93b0*/  VIADD R2, R17, 0x1 ;  /* 0x0000000111027836 */ /* 0x000fca0000000000 */
[----:B------:R-:W-:-:S04]  /*93c0*/  ISETP.NE.AND P1, PT, R2, 0x3, PT ;  /* 0x000000030200780c */ /* 0x000fc80003f25270 */
[----:B0-----:R-:W-:Y:S02]  /*93d0*/  SEL R4, RZ, 0x1, P1 ;  /* 0x00000001ff047807 */ /* 0x001fe40000800000 */
[----:B------:R-:W-:Y:S02]  /*93e0*/  SEL R3, R2, RZ, P1 ;  /* 0x000000ff02037207 */ /* 0x000fe40000800000 */
[----:B------:R-:W-:Y:S01]  /*93f0*/  LOP3.LUT R4, R7, R4, RZ, 0x3c, !PT ;  /* 0x0000000407047212 */ /* 0x000fe200078e3cff */
[----:B-1----:R-:W-:Y:S06]  /*9400*/  @!P0 BRA `(.L_x_192) ;  /* 0x0000000000b88947 */ /* 0x002fec0003800000 */
.L_x_202:
[----:B------:R-:W-:Y:S01]  /*9410*/  IMAD R3, R3, 0x8, R0 ;  /* 0x0000000803037824 */ /* 0x000fe200078e0200 */
[----:B------:R-:W-:-:S07]  /*9420*/  SHF.L.U32 R0, R4, 0x1f, RZ ;  /* 0x0000001f04007819 */ /* 0x000fce00000006ff */
.L_x_193:
[----:B-1----:R1:W2:Y:S02]  /*9430*/  SYNCS.PHASECHK.TRANS64.TRYWAIT P0, [R3+URZ], R0 ;  /* 0x00000000030075a7 */ /* 0x0022a4000800017f */
[----:B--2---:R-:W-:Y:S05]  /*9440*/  @!P0 NANOSLEEP.SYNCS 0x989680 ;  /* 0x009896800000895d */ /* 0x004fea0003900000 */
[----:B------:R-:W2:Y:S02]  /*9450*/  @!P0 SYNCS.PHASECHK.TRANS64 P0, [R3+URZ], R0 ;  /* 0x00000000030085a7 */ /* 0x000ea4000800007f */
[----:B--2---:R-:W-:Y:S05]  /*9460*/  @!P0 BRA `(.L_x_193) ;  /* 0xfffffffc00f08947 */ /* 0x004fea000383ffff */
.L_x_189:
[----:B------:R-:W-:Y:S05]  /*9470*/  BSYNC B0 ;  /* 0x0000000000007941 */ /* 0x000fea0003800000 */
.L_x_188:
[----:B------:R-:W-:Y:S05]  /*9480*/  EXIT ;  /* 0x000000000000794d */ /* 0x000fea0003800000 */
.L_x_21:
[----:B-1----:R-:W-:-:S04]  /*9490*/  IMAD.U32 R13, RZ, RZ, UR7 ;  /* 0x00000007ff0d7e24 */ /* 0x002fc8000f8e00ff */
[----:B------:R1:W4:Y:S03]  /*94a0*/  SYNCS.PHASECHK.TRANS64.TRYWAIT P0, [R13+URZ], R12 ;  /* 0x0000000c0d0075a7 */ /* 0x000326000800017f */
[----:B----4-:R-:W-:Y:S05]  /*94b0*/  @!P0 NANOSLEEP.SYNCS 0x989680 ;  /* 0x009896800000895d */ /* 0x010fea0003900000 */
[----:B------:R-:W4:Y:S02]  /*94c0*/  @!P0 SYNCS.PHASECHK.TRANS64 P0, [R13+URZ], R12 ;  /* 0x0000000c0d0085a7 */ /* 0x000f24000800007f */
[----:B----4-:R-:W-:Y:S05]  /*94d0*/  @!P0 BRA `(.L_x_21) ;  /* 0xfffffffc00ec8947 */ /* 0x010fea000383ffff */
[----:B------:R-:W-:Y:S05]  /*94e0*/  BRA `(.L_x_20) ;  /* 0xffffff8000c47947 */ /* 0x000fea000383ffff */
.L_x_27:
[----:B-1----:R-:W-:-:S04]  /*94f0*/  IMAD.U32 R15, RZ, RZ, UR12 ;  /* 0x0000000cff0f7e24 */ /* 0x002fc8000f8e00ff */
[----:B------:R1:W4:Y:S03]  /*9500*/  SYNCS.PHASECHK.TRANS64.TRYWAIT P0, [R15+URZ], R14 ;  /* 0x0000000e0f0075a7 */ /* 0x000326000800017f */
[----:B----4-:R-:W-:Y:S05]  /*9510*/  @!P0 NANOSLEEP.SYNCS 0x989680 ;  /* 0x009896800000895d */ /* 0x010fea0003900000 */
[----:B------:R-:W4:Y:S02]  /*9520*/  @!P0 SYNCS.PHASECHK.TRANS64 P0, [R15+URZ], R14 ;  /* 0x0000000e0f0085a7 */ /* 0x000f24000800007f */
[----:B----4-:R-:W-:Y:S05]  /*9530*/  @!P0 BRA `(.L_x_27) ;  /* 0xfffffffc00ec8947 */ /* 0x010fea000383ffff */
[----:B------:R-:W-:Y:S05]  /*9540*/  BRA `(.L_x_26) ;  /* 0xffffff8c00007947 */ /* 0x000fea000383ffff */
.L_x_176:
[----:B------:R-:W-:Y:S01]  /*9550*/  BSSY B1, `(.L_x_194) ;  /* 0x0000006000017945 */ /* 0x000fe20003800000 */
[----:B------:R-:W-:-:S07]  /*9560*/  IMAD.MOV.U32 R7, RZ, RZ, -0x1 ;  /* 0xffffffffff077424 */ /* 0x000fce00078e00ff */
[----:B------:R-:W-:Y:S05]  /*9570*/  WARPSYNC.COLLECTIVE R7, `(.L_x_195) ;  /* 0x00000000070c7348 */ /* 0x000fea0003c00000 */
[----:B------:R-:W-:Y:S02]  /*9580*/  ELECT P0, UR62, PT ;  /* 0x00000000003e782f */ /* 0x000fe40003800000 */
[----:B------:R-:W-:Y:S01]  /*9590*/  MOV R7, UR62 ;  /* 0x0000003e00077c02 */ /* 0x000fe20008000f00 */
[----:B------:R-:W-:Y:S10]  /*95a0*/  ENDCOLLECTIVE ;  /* 0x000000000000791b */ /* 0x000ff40003800000 */
.L_x_195:
[----:B------:R-:W-:Y:S05]  /*95b0*/  BSYNC B1 ;  /* 0x0000000000017941 */ /* 0x000fea0003800000 */
.L_x_194:
[----:B------:R-:W-:Y:S05]  /*95c0*/  BRA `(.L_x_196) ;  /* 0xfffffff000647947 */ /* 0x000fea000383ffff */
.L_x_179:
[----:B0-----:R0:W1:Y:S02]  /*95d0*/  SYNCS.PHASECHK.TRANS64.TRYWAIT P0, [R21+URZ+0x18], R8 ;  /* 0x00001808150075a7 */ /* 0x001064000800017f */
[----:B-1----:R-:W-:Y:S05]  /*95e0*/  @!P0 NANOSLEEP.SYNCS 0x989680 ;  /* 0x009896800000895d */ /* 0x002fea0003900000 */
[----:B------:R-:W1:Y:S02]  /*95f0*/  @!P0 SYNCS.PHASECHK.TRANS64 P0, [R21+URZ+0x18], R8 ;  /* 0x00001808150085a7 */ /* 0x000e64000800007f */
[----:B-1----:R-:W-:Y:S05]  /*9600*/  @!P0 BRA `(.L_x_179) ;  /* 0xfffffffc00f08947 */ /* 0x002fea000383ffff */
[----:B------:R-:W-:Y:S05]  /*9610*/  BRA `(.L_x_197) ;  /* 0xfffffff0009c7947 */ /* 0x000fea000383ffff */
.L_x_187:
[----:B------:R-:W-:Y:S01]  /*9620*/  BSSY B0, `(.L_x_198) ;  /* 0x0000006000007945 */ /* 0x000fe20003800000 */
[----:B------:R-:W-:-:S07]  /*9630*/  IMAD.MOV.U32 R7, RZ, RZ, -0x1 ;  /* 0xffffffffff077424 */ /* 0x000fce00078e00ff */
[----:B------:R-:W-:Y:S05]  /*9640*/  WARPSYNC.COLLECTIVE R7, `(.L_x_199) ;  /* 0x00000000070c7348 */ /* 0x000fea0003c00000 */
[----:B------:R-:W-:Y:S02]  /*9650*/  ELECT P0, UR62, PT ;  /* 0x00000000003e782f */ /* 0x000fe40003800000 */
[----:B------:R-:W-:Y:S01]  /*9660*/  MOV R7, UR62 ;  /* 0x0000003e00077c02 */ /* 0x000fe20008000f00 */
[----:B------:R-:W-:Y:S10]  /*9670*/  ENDCOLLECTIVE ;  /* 0x000000000000791b */ /* 0x000ff40003800000 */
.L_x_199:
[----:B------:R-:W-:Y:S05]  /*9680*/  BSYNC B0 ;  /* 0x0000000000007941 */ /* 0x000fea0003800000 */
.L_x_198:
[----:B------:R-:W-:Y:S05]  /*9690*/  BRA `(.L_x_200) ;  /* 0xfffffff800ec7947 */ /* 0x000fea000383ffff */
.L_x_191:
[----:B0-----:R0:W1:Y:S02]  /*96a0*/  SYNCS.PHASECHK.TRANS64.TRYWAIT P0, [R4+URZ], R3 ;  /* 0x00000003040075a7 */ /* 0x001064000800017f */
[----:B-1----:R-:W-:Y:S05]  /*96b0*/  @!P0 NANOSLEEP.SYNCS 0x989680 ;  /* 0x009896800000895d */ /* 0x002fea0003900000 */
[----:B------:R-:W1:Y:S02]  /*96c0*/  @!P0 SYNCS.PHASECHK.TRANS64 P0, [R4+URZ], R3 ;  /* 0x00000003040085a7 */ /* 0x000e64000800007f */
[----:B-1----:R-:W-:Y:S05]  /*96d0*/  @!P0 BRA `(.L_x_191) ;  /* 0xfffffffc00f08947 */ /* 0x002fea000383ffff */
[----:B------:R-:W-:Y:S05]  /*96e0*/  BRA `(.L_x_201) ;  /* 0xfffffffc002c7947 */ /* 0x000fea000383ffff */
.L_x_192:
[----:B0-----:R0:W1:Y:S02]  /*96f0*/  SYNCS.PHASECHK.TRANS64.TRYWAIT P0, [R6+URZ], R5 ;  /* 0x00000005060075a7 */ /* 0x001064000800017f */
[----:B-1----:R-:W-:Y:S05]  /*9700*/  @!P0 NANOSLEEP.SYNCS 0x989680 ;  /* 0x009896800000895d */ /* 0x002fea0003900000 */
[----:B------:R-:W1:Y:S02]  /*9710*/  @!P0 SYNCS.PHASECHK.TRANS64 P0, [R6+URZ], R5 ;  /* 0x00000005060085a7 */ /* 0x000e64000800007f */
[----:B-1----:R-:W-:Y:S05]  /*9720*/  @!P0 BRA `(.L_x_192) ;  /* 0xfffffffc00f08947 */ /* 0x002fea000383ffff */
[----:B------:R-:W-:Y:S05]  /*9730*/  BRA `(.L_x_202) ;  /* 0xfffffffc00347947 */ /* 0x000fea000383ffff */
.L_x_203:
[----:B------:R-:W-:-:S00]  /*9740*/  BRA `(.L_x_203) ;  /* 0xfffffffc00fc7947 */ /* 0x000fc0000383ffff */
[----:B------:R-:W-:-:S00]  /*9750*/  NOP ;  /* 0x0000000000007918 */ /* 0x000fc00000000000 */
        /* <DEDUP_REMOVED lines=10> */
.L_x_204:


//--------------------- .nv.shared._ZN7cutlass13device_kernelINS_4gemm6kernel13GemmUniversalIN4cute5tupleIJiiiiEEENS1_10collective13CollectiveMmaINS1_37MainloopSm90TmaGmmaWarpSpecializedFP8ILi3ENS5_IJNS4_1CILi2EEENSA_ILi1EEESC_EEENS1_35KernelTmaWarpSpecializedCooperativeEEENS5_IJNSA_ILi256EEENSA_ILi64EEENSA_ILi32EEEEEENS_12float_e5m2_tENS5_IJlSC_lEEESK_SL_NS4_8TiledMMAINS4_8MMA_AtomIJNS4_4SM904GMMA30MMA_64x64x32_F32E5M2E5M2_SS_TNILNSP_7ScaleInE1ELSR_1EEEEEENS4_6LayoutISD_NS5_IJSC_NSA_ILi0EEESV_EEEEENS5_IJNS4_10UnderscoreESY_SY_EEEEENS4_13SM90_TMA_LOADENS4_14ComposedLayoutINS4_7SwizzleILi1ELi4ELi3EEENS4_18smem_ptr_flag_bitsILi8EEENSU_INS5_IJNSA_ILi8EEESI_EEENS5_IJSI_SC_EEEEEEEvNS4_8identityENS4_23SM90_TMA_LOAD_MULTICASTES1B_vS1C_EENS_8epilogue10collective6detail29Sm90TmaWarpSpecializedAdapterINS1G_15DefaultEpilogueISK_SL_SL_NS1F_6thread17LinearCombinationISK_Li1EffLNS1K_9ScaleType4KindE0ELNS_15FloatRoundStyleE2ESK_EENS1_15EpilogueDefaultEEEEEvvEEEEvNT_6ParamsE --------------------------
	.section	.nv.shared._ZN7cutlass13device_kernelINS_4gemm6kernel13GemmUniversalIN4cute5tupleIJiiiiEEENS1_10collective13CollectiveMmaINS1_37MainloopSm90TmaGmmaWarpSpecializedFP8ILi3ENS5_IJNS4_1CILi2EEENSA_ILi1EEESC_EEENS1_35KernelTmaWarpSpecializedCooperativeEEENS5_IJNSA_ILi256EEENSA_ILi64EEENSA_ILi32EEEEEENS_12float_e5m2_tENS5_IJlSC_lEEESK_SL_NS4_8TiledMMAINS4_8MMA_AtomIJNS4_4SM904GMMA30MMA_64x64x32_F32E5M2E5M2_SS_TNILNSP_7ScaleInE1ELSR_1EEEEEENS4_6LayoutISD_NS5_IJSC_NSA_ILi0EEESV_EEEEENS5_IJNS4_10UnderscoreESY_SY_EEEEENS4_13SM90_TMA_LOADENS4_14ComposedLayoutINS4_7SwizzleILi1ELi4ELi3EEENS4_18smem_ptr_flag_bitsILi8EEENSU_INS5_IJNSA_ILi8EEESI_EEENS5_IJSI_SC_EEEEEEEvNS4_8identityENS4_23SM90_TMA_LOAD_MULTICASTES1B_vS1C_EENS_8epilogue10collective6detail29Sm90TmaWarpSpecializedAdapterINS1G_15DefaultEpilogueISK_SL_SL_NS1F_6thread17LinearCombinationISK_Li1EffLNS1K_9ScaleType4KindE0ELNS_15FloatRoundStyleE2ESK_EENS1_15EpilogueDefaultEEEEEvvEEEEvNT_6ParamsE,"aw",@nobits
	.sectionflags	@""
	.align	16
	.zero		1024


//--------------------- .nv.shared.reserved.0     --------------------------
	.section	.nv.shared.reserved.0,"aw",@nobits
	.weak		__nv_reservedSMEM_offset_0_alias
	.size		__nv_reservedSMEM_offset_0_alias, 0, 0
	.other		__nv_reservedSMEM_offset_0_alias,@"STO_CUDA_RESERVED_SHARED STV_DEFAULT"
__nv_reservedSMEM_offset_0_alias:
	.zero		0


//--------------------- .nv.global                --------------------------
	.section	.nv.global,"aw",@nobits
.nv.global:
	.type		_ZN39_INTERNAL_072bc7d8_4_k_cu_881588b2_54214cute1_E,@object
	.size		_ZN39_INTERNAL_072bc7d8_4_k_cu_881588b2_54214cute1_E,(_ZN39_INTERNAL_072bc7d8_4_k_cu_881588b2_54214cuda3std3__45__cpo6cbeginE - _ZN39_INTERNAL_072bc7d8_4_k_cu_881588b2_54214cute1_E)
_ZN39_INTERNAL_072bc7d8_4_k_cu_881588b2_54214cute1_E:
	.zero		1
	.type		_ZN39_INTERNAL_072bc7d8_4_k_cu_881588b2_54214cuda3std3__45__cpo6cbeginE,@object
	.size		_ZN39_INTERNAL_072bc7d8_4_k_cu_881588b2_54214cuda3std3__45__cpo6cbeginE,(_ZN39_INTERNAL_072bc7d8_4_k_cu_881588b2_54214cuda3std3__48in_placeE - _ZN39_INTERNAL_072bc7d8_4_k_cu_881588b2_54214cuda3std3__45__cpo6cbeginE)
_ZN39_INTERNAL_072bc7d8_4_k_cu_881588b2_54214cuda3std3__45__cpo6cbeginE:
	.zero		1
	.type		_ZN39_INTERNAL_072bc7d8_4_k_cu_881588b2_54214cuda3std3__48in_placeE,@object
	.size		_ZN39_INTERNAL_072bc7d8_4_k_cu_881588b2_54214cuda3std3__48in_placeE,(_ZN39_INTERNAL_072bc7d8_4_k_cu_881588b2_54214cuda3std6ranges3__45__cpo9iter_moveE - _ZN39_INTERNAL_072bc7d8_4_k_cu_881588b2_54214cuda3std3__48in_placeE)
_ZN39_INTERNAL_072bc7d8_4_k_cu_881588b2_54214cuda3std3__48in_placeE:
	.zero		1
	.type		_ZN39_INTERNAL_072bc7d8_4_k_cu_881588b2_54214cuda3std6ranges3__45__cpo9iter_moveE,@object
	.size		_ZN39_INTERNAL_072bc7d8_4_k_cu_881588b2_54214cuda3std6ranges3__45__cpo9iter_moveE,(_ZN39_INTERNAL_072bc7d8_4_k_cu_881588b2_54214cuda3std3__45__cpo5beginE - _ZN39_INTERNAL_072bc7d8_4_k_cu_881588b2_54214cuda3std6ranges3__45__cpo9iter_moveE)
_ZN39_INTERNAL_072bc7d8_4_k_cu_881588b2_54214cuda3std6ranges3__45__cpo9iter_moveE:
	.zero		1
	.type		_ZN39_INTERNAL_072bc7d8_4_k_cu_881588b2_54214cuda3std3__45__cpo5beginE,@object
	.size		_ZN39_INTERNAL_072bc7d8_4_k_cu_881588b2_54214cuda3std3__45__cpo5beginE,(_ZN39_INTERNAL_072bc7d8_4_k_cu_881588b2_54214cuda3std3__441_GLOBAL__N__072bc7d8_4_k_cu_881588b2_54216ignoreE - _ZN39_INTERNAL_072bc7d8_4_k_cu_881588b2_54214cuda3std3__45__cpo5beginE)
_ZN39_INTERNAL_072bc7d8_4_k_cu_881588b2_54214cuda3std3__45__cpo5beginE:
	.zero		1
	.type		_ZN39_INTERNAL_072bc7d8_4_k_cu_881588b2_54214cuda3std3__441_GLOBAL__N__072bc7d8_4_k_cu_881588b2_54216ignoreE,@object
	.size		_ZN39_INTERNAL_072bc7d8_4_k_cu_881588b2_54214cuda3std3__441_GLOBAL__N__072bc7d8_4_k_cu_881588b2_54216ignoreE,(_ZN39_INTERNAL_072bc7d8_4_k_cu_881588b2_54214cute7productE - _ZN39_INTERNAL_072bc7d8_4_k_cu_881588b2_54214cuda3std3__441_GLOBAL__N__072bc7d8_4_k_cu_881588b2_54216ignoreE)
_ZN39_INTERNAL_072bc7d8_4_k_cu_881588b2_54214cuda3std3__441_GLOBAL__N__072bc7d8_4_k_cu_881588b2_54216ignoreE:
	.zero		1
	.type		_ZN39_INTERNAL_072bc7d8_4_k_cu_881588b2_54214cute7productE,@object
	.size		_ZN39_INTERNAL_072bc7d8_4_k_cu_881588b2_54214cute7productE,(_ZN39_INTERNAL_072bc7d8_4_k_cu_881588b2_54214cuda3std3__45__cpo3endE - _ZN39_INTERNAL_072bc7d8_4_k_cu_881588b2_54214cute7productE)
_ZN39_INTERNAL_072bc7d8_4_k_cu_881588b2_54214cute7productE:
	.zero		1
	.type		_ZN39_INTERNAL_072bc7d8_4_k_cu_881588b2_54214cuda3std3__45__cpo3endE,@object
	.size		_ZN39_INTERNAL_072bc7d8_4_k_cu_881588b2_54214cuda3std3__45__cpo3endE,(_ZN39_INTERNAL_072bc7d8_4_k_cu_881588b2_54214cuda3std3__419piecewise_constructE - _ZN39_INTERNAL_072bc7d8_4_k_cu_881588b2_54214cuda3std3__45__cpo3endE)
_ZN39_INTERNAL_072bc7d8_4_k_cu_881588b2_54214cuda3std3__45__cpo3endE:
	.zero		1
	.type		_ZN39_INTERNAL_072bc7d8_4_k_cu_881588b2_54214cuda3std3__419piecewise_constructE,@object
	.size		_ZN39_INTERNAL_072bc7d8_4_k_cu_881588b2_54214cuda3std3__419piecewise_constructE,(_ZN39_INTERNAL_072bc7d8_4_k_cu_881588b2_54214cuda3std3__45__cpo4cendE - _ZN39_INTERNAL_072bc7d8_4_k_cu_881588b2_54214cuda3std3__419piecewise_constructE)
_ZN39_INTERNAL_072bc7d8_4_k_cu_881588b2_54214cuda3std3__419piecewise_constructE:
	.zero		1
	.type		_ZN39_INTERNAL_072bc7d8_4_k_cu_881588b2_54214cuda3std3__45__cpo4cendE,@object
	.size		_ZN39_INTERNAL_072bc7d8_4_k_cu_881588b2_54214cuda3std3__45__cpo4cendE,(_ZN39_INTERNAL_072bc7d8_4_k_cu_881588b2_54214cuda3std6ranges3__45__cpo4swapE - _ZN39_INTERNAL_072bc7d8_4_k_cu_881588b2_54214cuda3std3__45__cpo4cendE)
_ZN39_INTERNAL_072bc7d8_4_k_cu_881588b2_54214cuda3std3__45__cpo4cendE:
	.zero		1
	.type		_ZN39_INTERNAL_072bc7d8_4_k_cu_881588b2_54214cuda3std6ranges3__45__cpo4swapE,@object
	.size		_ZN39_INTERNAL_072bc7d8_4_k_cu_881588b2_54214cuda3std6ranges3__45__cpo4swapE,(.L_7 - _ZN39_INTERNAL_072bc7d8_4_k_cu_881588b2_54214cuda3std6ranges3__45__cpo4swapE)
_ZN39_INTERNAL_072bc7d8_4_k_cu_881588b2_54214cuda3std6ranges3__45__cpo4swapE:
	.zero		1
.L_7:


//--------------------- .nv.constant0._ZN7cutlass13device_kernelINS_4gemm6kernel13GemmUniversalIN4cute5tupleIJiiiiEEENS1_10collective13CollectiveMmaINS1_37MainloopSm90TmaGmmaWarpSpecializedFP8ILi3ENS5_IJNS4_1CILi2EEENSA_ILi1EEESC_EEENS1_35KernelTmaWarpSpecializedCooperativeEEENS5_IJNSA_ILi256EEENSA_ILi64EEENSA_ILi32EEEEEENS_12float_e5m2_tENS5_IJlSC_lEEESK_SL_NS4_8TiledMMAINS4_8MMA_AtomIJNS4_4SM904GMMA30MMA_64x64x32_F32E5M2E5M2_SS_TNILNSP_7ScaleInE1ELSR_1EEEEEENS4_6LayoutISD_NS5_IJSC_NSA_ILi0EEESV_EEEEENS5_IJNS4_10UnderscoreESY_SY_EEEEENS4_13SM90_TMA_LOADENS4_14ComposedLayoutINS4_7SwizzleILi1ELi4ELi3EEENS4_18smem_ptr_flag_bitsILi8EEENSU_INS5_IJNSA_ILi8EEESI_EEENS5_IJSI_SC_EEEEEEEvNS4_8identityENS4_23SM90_TMA_LOAD_MULTICASTES1B_vS1C_EENS_8epilogue10collective6detail29Sm90TmaWarpSpecializedAdapterINS1G_15DefaultEpilogueISK_SL_SL_NS1F_6thread17LinearCombinationISK_Li1EffLNS1K_9ScaleType4KindE0ELNS_15FloatRoundStyleE2ESK_EENS1_15EpilogueDefaultEEEEEvvEEEEvNT_6ParamsE --------------------------
	.section	.nv.constant0._ZN7cutlass13device_kernelINS_4gemm6kernel13GemmUniversalIN4cute5tupleIJiiiiEEENS1_10collective13CollectiveMmaINS1_37MainloopSm90TmaGmmaWarpSpecializedFP8ILi3ENS5_IJNS4_1CILi2EEENSA_ILi1EEESC_EEENS1_35KernelTmaWarpSpecializedCooperativeEEENS5_IJNSA_ILi256EEENSA_ILi64EEENSA_ILi32EEEEEENS_12float_e5m2_tENS5_IJlSC_lEEESK_SL_NS4_8TiledMMAINS4_8MMA_AtomIJNS4_4SM904GMMA30MMA_64x64x32_F32E5M2E5M2_SS_TNILNSP_7ScaleInE1ELSR_1EEEEEENS4_6LayoutISD_NS5_IJSC_NSA_ILi0EEESV_EEEEENS5_IJNS4_10UnderscoreESY_SY_EEEEENS4_13SM90_TMA_LOADENS4_14ComposedLayoutINS4_7SwizzleILi1ELi4ELi3EEENS4_18smem_ptr_flag_bitsILi8EEENSU_INS5_IJNSA_ILi8EEESI_EEENS5_IJSI_SC_EEEEEEEvNS4_8identityENS4_23SM90_TMA_LOAD_MULTICASTES1B_vS1C_EENS_8epilogue10collective6detail29Sm90TmaWarpSpecializedAdapterINS1G_15DefaultEpilogueISK_SL_SL_NS1F_6thread17LinearCombinationISK_Li1EffLNS1K_9ScaleType4KindE0ELNS_15FloatRoundStyleE2ESK_EENS1_15EpilogueDefaultEEEEEvvEEEEvNT_6ParamsE,"a",@progbits
	.sectionflags	@""
	.align	4
.nv.constant0._ZN7cutlass13device_kernelINS_4gemm6kernel13GemmUniversalIN4cute5tupleIJiiiiEEENS1_10collective13CollectiveMmaINS1_37MainloopSm90TmaGmmaWarpSpecializedFP8ILi3ENS5_IJNS4_1CILi2EEENSA_ILi1EEESC_EEENS1_35KernelTmaWarpSpecializedCooperativeEEENS5_IJNSA_ILi256EEENSA_ILi64EEENSA_ILi32EEEEEENS_12float_e5m2_tENS5_IJlSC_lEEESK_SL_NS4_8TiledMMAINS4_8MMA_AtomIJNS4_4SM904GMMA30MMA_64x64x32_F32E5M2E5M2_SS_TNILNSP_7ScaleInE1ELSR_1EEEEEENS4_6LayoutISD_NS5_IJSC_NSA_ILi0EEESV_EEEEENS5_IJNS4_10UnderscoreESY_SY_EEEEENS4_13SM90_TMA_LOADENS4_14ComposedLayoutINS4_7SwizzleILi1ELi4ELi3EEENS4_18smem_ptr_flag_bitsILi8EEENSU_INS5_IJNSA_ILi8EEESI_EEENS5_IJSI_SC_EEEEEEEvNS4_8identityENS4_23SM90_TMA_LOAD_MULTICASTES1B_vS1C_EENS_8epilogue10collective6detail29Sm90TmaWarpSpecializedAdapterINS1G_15DefaultEpilogueISK_SL_SL_NS1F_6thread17LinearCombinationISK_Li1EffLNS1K_9ScaleType4KindE0ELNS_15FloatRoundStyleE2ESK_EENS1_15EpilogueDefaultEEEEEvvEEEEvNT_6ParamsE:
	.zero		1664


//--------------------- SYMBOLS --------------------------

	.type		.nv.reservedSmem.offset0,@object
	.size		.nv.reservedSmem.offset0,0x4
